def matmul_kernel(
    a_ptr,
    b_ptr,
    c_ptr,
    M,
    N,
    K,
    stride_am,
    stride_ak,
    stride_bk,
    stride_bn,
    stride_cm,
    stride_cn,
    BLOCK_M: tl.constexpr,
    BLOCK_N: tl.constexpr,
    BLOCK_K: tl.constexpr,
    GROUP_M: tl.constexpr,
):
    pid = tl.program_id(axis=0)
    num_pid_m = tl.cdiv(M, BLOCK_M)
    num_pid_n = tl.cdiv(N, BLOCK_N)
    num_pid_in_group = GROUP_M * num_pid_n
    group_id = pid // num_pid_in_group
    first_pid_m = group_id * GROUP_M
    group_size_m = min(num_pid_m - first_pid_m, GROUP_M)
    pid_m = first_pid_m + ((pid % num_pid_in_group) % group_size_m)
    pid_n = (pid % num_pid_in_group) // group_size_m

    offs_am = (pid_m * BLOCK_M + tl.arange(0, BLOCK_M)) % M
    offs_bn = (pid_n * BLOCK_N + tl.arange(0, BLOCK_N)) % N
    offs_k = tl.arange(0, BLOCK_K)
    a_ptrs = a_ptr + offs_am[:, None] * stride_am + offs_k[None, :] * stride_ak
    b_ptrs = b_ptr + offs_k[:, None] * stride_bk + offs_bn[None, :] * stride_bn

    acc = tl.zeros((BLOCK_M, BLOCK_N), dtype=tl.float32)
    for kk in range(0, tl.cdiv(K, BLOCK_K)):
        a = tl.load(a_ptrs, mask=offs_k[None, :] < K - kk * BLOCK_K, other=0.0)
        b = tl.load(b_ptrs, mask=offs_k[:, None] < K - kk * BLOCK_K, other=0.0)
        acc = tl.dot(a, b, acc)
        a_ptrs += BLOCK_K * stride_ak
        b_ptrs += BLOCK_K * stride_bk

    c = acc.to(c_ptr.dtype.element_ty)
    offs_cm = pid_m * BLOCK_M + tl.arange(0, BLOCK_M)
    offs_cn = pid_n * BLOCK_N + tl.arange(0, BLOCK_N)
    c_ptrs = c_ptr + offs_cm[:, None] * stride_cm + offs_cn[None, :] * stride_cn
    mask = (offs_cm[:, None] < M) & (offs_cn[None, :] < N)
    tl.store(c_ptrs, c, mask=mask)

# config = {"BLOCK_K": 128, "BLOCK_M": 64, "BLOCK_N": 64, "GROUP_M": 4, "arch": "sm_100", "dtype": "fp8e4m3", "num_ctas": 1, "num_stages": 3, "num_warps": 4}
# arch = sm_100


// ===== COMPILED SASS (sm_100a) =====

	.target	sm_100a

	.elftype	@"ET_EXEC"


//--------------------- .note.nv.tkinfo           --------------------------
	.section	.note.nv.tkinfo,"",@"SHT_NOTE"
	.sectionflags	@"SHF_NOTE_NV_TKINFO"
	.tkinfo
        /*0018*/ 	.word	0x00000081
        /*0030*/ 	.string	""
        /*0030*/ 	.string	"ptxas-blackwell"
        /*0030*/ 	.string	"Cuda compilation tools, release 12.9, V12.9.86"
        /*0030*/ 	.string	"Build cuda_12.9.r12.9/compiler.36037853_0"
        /*0030*/ 	.string	"-v  -suppress-debug-info  -lineinfo  -arch sm_100a "



//--------------------- .note.nv.cuver            --------------------------
	.section	.note.nv.cuver,"",@"SHT_NOTE"
	.sectionflags	@"SHF_NOTE_NV_CUVER"
        /*0018*/ 	.short	0x0001
        /*001a*/ 	.short	0x0064
        /*001c*/ 	.short	0x0001
        /*001e*/ 	.short	0x0000
        /*0020*/ 	.short	0x0001
        /*0022*/ 	.short	0x0000


//--------------------- .nv.info                  --------------------------
	.section	.nv.info,"",@"SHT_CUDA_INFO"
	.align	4


	//----- nvinfo : EIATTR_REGCOUNT
	.align		4
        /*0000*/ 	.byte	0x04, 0x2f
        /*0002*/ 	.short	(.L_4 - .L_3)
	.align		4
.L_3:
        /*0004*/ 	.word	index@(matmul_kernel)
        /*0008*/ 	.word	0x000000ff


	//----- nvinfo : EIATTR_FRAME_SIZE
	.align		4
.L_4:
        /*000c*/ 	.byte	0x04, 0x11
        /*000e*/ 	.short	(.L_6 - .L_5)
	.align		4
.L_5:
        /*0010*/ 	.word	index@($__internal_2_$__cuda_sm10x_tcgen05_guardrail_trap_unallocated_columns_being_dealloced)
        /*0014*/ 	.word	0x000001c8


	//----- nvinfo : EIATTR_FRAME_SIZE
	.align		4
.L_6:
        /*0018*/ 	.byte	0x04, 0x11
        /*001a*/ 	.short	(.L_8 - .L_7)
	.align		4
.L_7:
        /*001c*/ 	.word	index@($__internal_1_$__cuda_sm10x_tcgen05_guardrail_trap_phase_invalid_during_alloc)
        /*0020*/ 	.word	0x000001c8


	//----- nvinfo : EIATTR_FRAME_SIZE
	.align		4
.L_8:
        /*0024*/ 	.byte	0x04, 0x11
        /*0026*/ 	.short	(.L_10 - .L_9)
	.align		4
.L_9:
        /*0028*/ 	.word	index@($__internal_0_$__cuda_sm10x_tcgen05_guardrail_trap_col_being_dealloced_not_returned_by_alloc)
        /*002c*/ 	.word	0x000001c8


	//----- nvinfo : EIATTR_FRAME_SIZE
	.align		4
.L_10:
        /*0030*/ 	.byte	0x04, 0x11
        /*0032*/ 	.short	(.L_12 - .L_11)
	.align		4
.L_11:
        /*0034*/ 	.word	index@(matmul_kernel)
        /*0038*/ 	.word	0x000001c8


	//----- nvinfo : EIATTR_MIN_STACK_SIZE
	.align		4
.L_12:
        /*003c*/ 	.byte	0x04, 0x12
        /*003e*/ 	.short	(.L_14 - .L_13)
	.align		4
.L_13:
        /*0040*/ 	.word	index@(matmul_kernel)
        /*0044*/ 	.word	0x000001c8
.L_14:


//--------------------- .nv.info.matmul_kernel    --------------------------
	.section	.nv.info.matmul_kernel,"",@"SHT_CUDA_INFO"
	.sectionflags	@""
	.align	4


	//----- nvinfo : EIATTR_CUDA_API_VERSION
	.align		4
        /*0000*/ 	.byte	0x04, 0x37
        /*0002*/ 	.short	(.L_16 - .L_15)
.L_15:
        /*0004*/ 	.word	0x00000081


	//----- nvinfo : EIATTR_KPARAM_INFO
	.align		4
.L_16:
        /*0008*/ 	.byte	0x04, 0x17
        /*000a*/ 	.short	(.L_18 - .L_17)
.L_17:
        /*000c*/ 	.word	0x00000000
        /*0010*/ 	.short	0x000d
        /*0012*/ 	.short	0x0048
        /*0014*/ 	.byte	0x00, 0xf4, 0x21, 0x00


	//----- nvinfo : EIATTR_KPARAM_INFO
	.align		4
.L_18:
        /*0018*/ 	.byte	0x04, 0x17
        /*001a*/ 	.short	(.L_20 - .L_19)
.L_19:
        /*001c*/ 	.word	0x00000000
        /*0020*/ 	.short	0x000c
        /*0022*/ 	.short	0x0040
        /*0024*/ 	.byte	0x00, 0xf4, 0x21, 0x00


	//----- nvinfo : EIATTR_KPARAM_INFO
	.align		4
.L_20:
        /*0028*/ 	.byte	0x04, 0x17
        /*002a*/ 	.short	(.L_22 - .L_21)
.L_21:
        /*002c*/ 	.word	0x00000000
        /*0030*/ 	.short	0x000b
        /*0032*/ 	.short	0x0038
        /*0034*/ 	.byte	0x00, 0xf0, 0x11, 0x00


	//----- nvinfo : EIATTR_KPARAM_INFO
	.align		4
.L_22:
        /*0038*/ 	.byte	0x04, 0x17
        /*003a*/ 	.short	(.L_24 - .L_23)
.L_23:
        /*003c*/ 	.word	0x00000000
        /*0040*/ 	.short	0x000a
        /*0042*/ 	.short	0x0034
        /*0044*/ 	.byte	0x00, 0xf0, 0x11, 0x00


	//----- nvinfo : EIATTR_KPARAM_INFO
	.align		4
.L_24:
        /*0048*/ 	.byte	0x04, 0x17
        /*004a*/ 	.short	(.L_26 - .L_25)
.L_25:
        /*004c*/ 	.word	0x00000000
        /*0050*/ 	.short	0x0009
        /*0052*/ 	.short	0x0030
        /*0054*/ 	.byte	0x00, 0xf0, 0x11, 0x00


	//----- nvinfo : EIATTR_KPARAM_INFO
	.align		4
.L_26:
        /*0058*/ 	.byte	0x04, 0x17
        /*005a*/ 	.short	(.L_28 - .L_27)
.L_27:
        /*005c*/ 	.word	0x00000000
        /*0060*/ 	.short	0x0008
        /*0062*/ 	.short	0x002c
        /*0064*/ 	.byte	0x00, 0xf0, 0x11, 0x00


	//----- nvinfo : EIATTR_KPARAM_INFO
	.align		4
.L_28:
        /*0068*/ 	.byte	0x04, 0x17
        /*006a*/ 	.short	(.L_30 - .L_29)
.L_29:
        /*006c*/ 	.word	0x00000000
        /*0070*/ 	.short	0x0007
        /*0072*/ 	.short	0x0028
        /*0074*/ 	.byte	0x00, 0xf0, 0x11, 0x00


	//----- nvinfo : EIATTR_KPARAM_INFO
	.align		4
.L_30:
        /*0078*/ 	.byte	0x04, 0x17
        /*007a*/ 	.short	(.L_32 - .L_31)
.L_31:
        /*007c*/ 	.word	0x00000000
        /*0080*/ 	.short	0x0006
        /*0082*/ 	.short	0x0024
        /*0084*/ 	.byte	0x00, 0xf0, 0x11, 0x00


	//----- nvinfo : EIATTR_KPARAM_INFO
	.align		4
.L_32:
        /*0088*/ 	.byte	0x04, 0x17
        /*008a*/ 	.short	(.L_34 - .L_33)
.L_33:
        /*008c*/ 	.word	0x00000000
        /*0090*/ 	.short	0x0005
        /*0092*/ 	.short	0x0020
        /*0094*/ 	.byte	0x00, 0xf0, 0x11, 0x00


	//----- nvinfo : EIATTR_KPARAM_INFO
	.align		4
.L_34:
        /*0098*/ 	.byte	0x04, 0x17
        /*009a*/ 	.short	(.L_36 - .L_35)
.L_35:
        /*009c*/ 	.word	0x00000000
        /*00a0*/ 	.short	0x0004
        /*00a2*/ 	.short	0x001c
        /*00a4*/ 	.byte	0x00, 0xf0, 0x11, 0x00


	//----- nvinfo : EIATTR_KPARAM_INFO
	.align		4
.L_36:
        /*00a8*/ 	.byte	0x04, 0x17
        /*00aa*/ 	.short	(.L_38 - .L_37)
.L_37:
        /*00ac*/ 	.word	0x00000000
        /*00b0*/ 	.short	0x0003
        /*00b2*/ 	.short	0x0018
        /*00b4*/ 	.byte	0x00, 0xf0, 0x11, 0x00


	//----- nvinfo : EIATTR_KPARAM_INFO
	.align		4
.L_38:
        /*00b8*/ 	.byte	0x04, 0x17
        /*00ba*/ 	.short	(.L_40 - .L_39)
.L_39:
        /*00bc*/ 	.word	0x00000000
        /*00c0*/ 	.short	0x0002
        /*00c2*/ 	.short	0x0010
        /*00c4*/ 	.byte	0x00, 0xf4, 0x21, 0x00


	//----- nvinfo : EIATTR_KPARAM_INFO
	.align		4
.L_40:
        /*00c8*/ 	.byte	0x04, 0x17
        /*00ca*/ 	.short	(.L_42 - .L_41)
.L_41:
        /*00cc*/ 	.word	0x00000000
        /*00d0*/ 	.short	0x0001
        /*00d2*/ 	.short	0x0008
        /*00d4*/ 	.byte	0x00, 0xf4, 0x21, 0x00


	//----- nvinfo : EIATTR_KPARAM_INFO
	.align		4
.L_42:
        /*00d8*/ 	.byte	0x04, 0x17
        /*00da*/ 	.short	(.L_44 - .L_43)
.L_43:
        /*00dc*/ 	.word	0x00000000
        /*00e0*/ 	.short	0x0000
        /*00e2*/ 	.short	0x0000
        /*00e4*/ 	.byte	0x00, 0xf4, 0x21, 0x00


	//----- nvinfo : EIATTR_AT_ENTRY_FRAGMENTS
	.align		4
.L_44:
        /*00e8*/ 	.byte	0x04, 0x4f
        /*00ea*/ 	.short	(.L_46 - .L_45)


	//   ....[0]....
.L_45:
        /*00ec*/ 	.word	0x00000004


	//----- nvinfo : EIATTR_RESERVED_SMEM_USED
	.align		4
.L_46:
        /*00f0*/ 	.byte	0x01, 0x41
	.zero		2


	//----- nvinfo : EIATTR_SPARSE_MMA_MASK
	.align		4
        /*00f4*/ 	.byte	0x03, 0x50
        /*00f6*/ 	.short	0x0000


	//----- nvinfo : EIATTR_TCGEN05_1CTA_USED
	.align		4
        /*00f8*/ 	.byte	0x01, 0x51
	.zero		2


	//----- nvinfo : EIATTR_MAXREG_COUNT
	.align		4
        /*00fc*/ 	.byte	0x03, 0x1b
        /*00fe*/ 	.short	0x00ff


	//----- nvinfo : EIATTR_NUM_BARRIERS
	.align		4
        /*0100*/ 	.byte	0x02, 0x4c
        /*0102*/ 	.byte	0x01
	.zero		1


	//----- nvinfo : EIATTR_ANNOTATIONS
	.align		4
        /*0104*/ 	.byte	0x04, 0x55
        /*0106*/ 	.short	(.L_48 - .L_47)


	//   ....[0]....
.L_47:
        /*0108*/ 	.word	0x00000001
        /*010c*/ 	.byte	0xd0, 0x0b, 0x00, 0x00, 0x01, 0x00, 0x00, 0x00, 0xf0, 0x1a, 0x00, 0x00, 0x01, 0x00, 0x00, 0x00
        /* <DEDUP_REMOVED lines=200> */
        /*0d9c*/ 	.byte	0x10, 0xf3, 0x00, 0x00, 0x01, 0x00, 0x00, 0x00, 0x60, 0xfb, 0x00, 0x00


	//----- nvinfo : EIATTR_INT_WARP_WIDE_INSTR_OFFSETS
	.align		4
.L_48:
        /*0da8*/ 	.byte	0x04, 0x31
        /*0daa*/ 	.short	(.L_50 - .L_49)


	//   ....[0]....
.L_49:
        /*0dac*/ 	.word	0x00001d40


	//   ....[1]....
        /*0db0*/ 	.word	0x00001d50


	//   ....[2]....
        /*0db4*/ 	.word	0x00006940


	//   ....[3]....
        /*0db8*/ 	.word	0x000112f0


	//   ....[4]....
        /*0dbc*/ 	.word	0x00011340


	//----- nvinfo : EIATTR_COOP_GROUP_MASK_REGIDS
	.align		4
.L_50:
        /*0dc0*/ 	.byte	0x04, 0x29
        /*0dc2*/ 	.short	(.L_52 - .L_51)


	//   ....[0]....
.L_51:
        /*0dc4*/ 	.word	0xffffffff


	//   ....[1]....
        /*0dc8*/ 	.word	0xffffffff


	//   ....[2]....
        /*0dcc*/ 	.word	0xffffffff


	//   ....[3]....
        /*0dd0*/ 	.word	0xffffffff


	//----- nvinfo : EIATTR_COOP_GROUP_INSTR_OFFSETS
	.align		4
.L_52:
        /*0dd4*/ 	.byte	0x04, 0x28
        /*0dd6*/ 	.short	(.L_54 - .L_53)


	//   ....[0]....
.L_53:
        /*0dd8*/ 	.word	0x00000080


	//   ....[1]....
        /*0ddc*/ 	.word	0x00000340


	//   ....[2]....
        /*0de0*/ 	.word	0x00011180


	//   ....[3]....
        /*0de4*/ 	.word	0x000113f0


	//----- nvinfo : EIATTR_VRC_CTA_INIT_COUNT
	.align		4
.L_54:
        /*0de8*/ 	.byte	0x02, 0x4a
        /*0dea*/ 	.byte	0x80
	.zero		1


	//----- nvinfo : EIATTR_MBARRIER_INSTR_OFFSETS
	.align		4
        /*0dec*/ 	.byte	0x04, 0x39
        /*0dee*/ 	.short	(.L_56 - .L_55)


	//   ....[0]....
.L_55:
        /*0df0*/ 	.word	0x00001f10
        /*0df4*/ 	.word	0x000000ff
        /*0df8*/ 	.word	0x00000000
        /*0dfc*/ 	.short	0x0100
        /*0dfe*/ 	.byte	0x06
	.zero		1


	//   ....[1]....
        /*0e00*/ 	.word	0x00006980
        /*0e04*/ 	.word	0x000000ff
        /*0e08*/ 	.word	0x00008008
        /*0e0c*/ 	.short	0x0100
        /*0e0e*/ 	.byte	0x09
	.zero		1


	//   ....[2]....
        /*0e10*/ 	.word	0x0000b5d0
        /*0e14*/ 	.word	0x000000ff
        /*0e18*/ 	.word	0x00000000
        /*0e1c*/ 	.short	0x010a
        /*0e1e*/ 	.byte	0x06
	.zero		1


	//   ....[3]....
        /*0e20*/ 	.word	0x0000fb40
        /*0e24*/ 	.word	0x000000ff
        /*0e28*/ 	.word	0x00000000
        /*0e2c*/ 	.short	0x010a
        /*0e2e*/ 	.byte	0x06
	.zero		1


	//   ....[4]....
        /*0e30*/ 	.word	0x0000fbe0
        /*0e34*/ 	.word	0x000000ff
        /*0e38*/ 	.word	0x00008000
        /*0e3c*/ 	.short	0x0108
        /*0e3e*/ 	.byte	0x09
	.zero		1


	//   ....[5]....
        /*0e40*/ 	.word	0x0000fc80
        /*0e44*/ 	.word	0x000000ff
        /*0e48*/ 	.word	0x00008008
        /*0e4c*/ 	.short	0x0108
        /*0e4e*/ 	.byte	0x09
	.zero		1


	//   ....[6]....
        /*0e50*/ 	.word	0x00011410
        /*0e54*/ 	.word	0x000000ff
        /*0e58*/ 	.word	0x00000000
        /*0e5c*/ 	.short	0x010a
        /*0e5e*/ 	.byte	0x06
	.zero		1


	//   ....[7]....
        /*0e60*/ 	.word	0x00011440
        /*0e64*/ 	.word	0x000000ff
        /*0e68*/ 	.word	0x00000000
        /*0e6c*/ 	.short	0x010a
        /*0e6e*/ 	.byte	0x06
	.zero		1


	//----- nvinfo : EIATTR_NUM_MBARRIERS
	.align		4
.L_56:
        /*0e70*/ 	.byte	0x03, 0x38
        /*0e72*/ 	.short	0x0002


	//----- nvinfo : EIATTR_EXIT_INSTR_OFFSETS
	.align		4
        /*0e74*/ 	.byte	0x04, 0x1c
        /*0e76*/ 	.short	(.L_58 - .L_57)


	//   ....[0]....
.L_57:
        /*0e78*/ 	.word	0x00011400


	//----- nvinfo : EIATTR_REQNTID
	.align		4
.L_58:
        /*0e7c*/ 	.byte	0x04, 0x10
        /*0e7e*/ 	.short	(.L_60 - .L_59)
.L_59:
        /*0e80*/ 	.word	0x00000080
        /*0e84*/ 	.word	0x00000001
        /*0e88*/ 	.word	0x00000001


	//----- nvinfo : EIATTR_CRS_STACK_SIZE
	.align		4
.L_60:
        /*0e8c*/ 	.byte	0x04, 0x1e
        /*0e8e*/ 	.short	(.L_62 - .L_61)
.L_61:
        /*0e90*/ 	.word	0x00000000


	//----- nvinfo : EIATTR_CBANK_PARAM_SIZE
	.align		4
.L_62:
        /*0e94*/ 	.byte	0x03, 0x19
        /*0e96*/ 	.short	0x0050


	//----- nvinfo : EIATTR_PARAM_CBANK
	.align		4
        /*0e98*/ 	.byte	0x04, 0x0a
        /*0e9a*/ 	.short	(.L_64 - .L_63)
	.align		4
.L_63:
        /*0e9c*/ 	.word	index@(.nv.constant0.matmul_kernel)
        /*0ea0*/ 	.short	0x0380
        /*0ea2*/ 	.short	0x0050


	//----- nvinfo : EIATTR_SW_WAR
	.align		4
.L_64:
        /*0ea4*/ 	.byte	0x04, 0x36
        /*0ea6*/ 	.short	(.L_66 - .L_65)
.L_65:
        /*0ea8*/ 	.word	0x00000008
.L_66:


//--------------------- .nv.compat                --------------------------
	.section	.nv.compat,"",@"SHT_CUDA_COMPAT_INFO"
	.align	4
        /*0000*/ 	.byte	0x02, 0x02, 0x02, 0x00, 0x02, 0x05, 0x05, 0x00, 0x02, 0x03, 0x00, 0x00, 0x02, 0x06, 0x01, 0x00


//--------------------- .nv.callgraph             --------------------------
	.section	.nv.callgraph,"",@"SHT_CUDA_CALLGRAPH"
	.align	4
	.sectionentsize	8
	.align		4
        /*0000*/ 	.word	0x00000000
	.align		4
        /*0004*/ 	.word	0xffffffff
	.align		4
        /*0008*/ 	.word	0x00000000
	.align		4
        /*000c*/ 	.word	0xfffffffe
	.align		4
        /*0010*/ 	.word	0x00000000
	.align		4
        /*0014*/ 	.word	0xfffffffd
	.align		4
        /*0018*/ 	.word	0x00000000
	.align		4
        /*001c*/ 	.word	0xfffffffc


//--------------------- .text.matmul_kernel       --------------------------
	.section	.text.matmul_kernel,"ax",@progbits
	.align	128
        .global         matmul_kernel
        .type           matmul_kernel,@function
        .size           matmul_kernel,(.L_x_20 - matmul_kernel)
        .other          matmul_kernel,@"STO_CUDA_ENTRY STV_DEFAULT"
matmul_kernel:
.text.matmul_kernel:
[----:B------:R-:W0:Y:S01]  /*0000*/  LDC R1, c[0x0][0x37c] ;  /* 0x0000df00ff017b82 */ /* 0x000e220000000800 */
[----:B------:R-:W1:Y:S01]  /*0010*/  S2R R0, SR_TID.X ;  /* 0x0000000000007919 */ /* 0x000e620000002100 */
[----:B0-----:R-:W-:Y:S01]  /*0020*/  VIADD R1, R1, 0xfffffe38 ;  /* 0xfffffe3801017836 */ /* 0x001fe20000000000 */
[----:B------:R-:W0:Y:S01]  /*0030*/  LDCU.64 UR20, c[0x0][0x358] ;  /* 0x00006b00ff1477ac */ /* 0x000e220008000a00 */
[----:B-1----:R-:W-:-:S13]  /*0040*/  ISETP.GE.U32.AND P0, PT, R0, 0x20, PT ;  /* 0x000000200000780c */ /* 0x002fda0003f06070 */
[----:B------:R-:W-:Y:S02]  /*0050*/  VOTEU.ANY UP0, P0 ;  /* 0x0000000000ff7886 */ /* 0x000fe40000000100 */
[----:B------:R-:W-:Y:S05]  /*0060*/  BRA.U UP0, `(.L_x_0) ;  /* 0x0000000100b87547 */ /* 0x000fea000b800000 */
[----:B------:R-:W1:Y:S01]  /*0070*/  S2UR UR6, SR_CgaCtaId ;  /* 0x00000000000679c3 */ /* 0x000e620000008800 */
[----:B------:R-:W-:Y:S01]  /*0080*/  NOP ;  /* 0x0000000000007918 */ /* 0x000fe20000000000 */
[----:B------:R-:W-:Y:S02]  /*0090*/  UMOV UR4, 0x40 ;  /* 0x0000004000047882 */ /* 0x000fe40000000000 */
[----:B-1----:R-:W-:-:S09]  /*00a0*/  ULEA UR4, UR6, UR4, 0x18 ;  /* 0x0000000406047291 */ /* 0x002fd2000f8ec0ff */
[----:B------:R-:W1:Y:S01]  /*00b0*/  LDS.U8 R0, [UR4] ;  /* 0x00000004ff007984 */ /* 0x000e620008000000 */
[----:B------:R-:W-:Y:S02]  /*00c0*/  UMOV UR4, 0x400 ;  /* 0x0000040000047882 */ /* 0x000fe40000000000 */
[----:B------:R-:W-:Y:S01]  /*00d0*/  ULEA UR4, UR6, UR4, 0x18 ;  /* 0x0000000406047291 */ /* 0x000fe2000f8ec0ff */
[----:B-1----:R-:W-:-:S13]  /*00e0*/  ISETP.NE.AND P0, PT, R0, RZ, PT ;  /* 0x000000ff0000720c */ /* 0x002fda0003f05270 */
[----:B------:R-:W-:Y:S05]  /*00f0*/  @P0 BRA `(.L_x_1) ;  /* 0x00000000007c0947 */ /* 0x000fea0003800000 */
[----:B------:R-:W-:-:S13]  /*0100*/  ELECT P0, URZ, PT ;  /* 0x0000000000ff782f */ /* 0x000fda0003800000 */
[----:B------:R-:W-:Y:S05]  /*0110*/  @!P0 BRA `(.L_x_2) ;  /* 0x0000000000848947 */ /* 0x000fea0003800000 */
[----:B------:R-:W-:Y:S01]  /*0120*/  UMOV UR5, 0x2 ;  /* 0x0000000200057882 */ /* 0x000fe20000000000 */
[----:B------:R-:W-:Y:S02]  /*0130*/  IMAD.MOV.U32 R4, RZ, RZ, 0x1 ;  /* 0x00000001ff047424 */ /* 0x000fe400078e00ff */
[----:B------:R-:W-:Y:S02]  /*0140*/  IMAD.MOV.U32 R5, RZ, RZ, 0x3 ;  /* 0x00000003ff057424 */ /* 0x000fe400078e00ff */
[----:B------:R-:W-:Y:S04]  /*0150*/  DEPBAR.LE SB1, 0x36 ;  /* 0x00009d800000791a */ /* 0x000fe80000000000 */
[----:B------:R-:W1:Y:S02]  /*0160*/  UTCATOMSWS.FIND_AND_SET.ALIGN UP1, UR5, UR5 ;  /* 0x00000005000575e3 */ /* 0x000e640008020800 */
[----:B-1----:R-:W-:-:S04]  /*0170*/  PLOP3.LUT P0, PT, PT, PT, UP1, 0x80, 0x8 ;  /* 0x000000000008781c */ /* 0x002fc80003f0f018 */
[----:B------:R-:W-:-:S04]  /*0180*/  SEL R0, RZ, 0xffffffff, !P0 ;  /* 0xffffffffff007807 */ /* 0x000fc80004000000 */
[----:B------:R-:W-:Y:S01]  /*0190*/  ISETP.NE.AND P0, PT, R0, RZ, PT ;  /* 0x000000ff0000720c */ /* 0x000fe20003f05270 */
[----:B------:R-:W-:-:S12]  /*01a0*/  IMAD.U32 R0, RZ, RZ, UR5 ;  /* 0x00000005ff007e24 */ /* 0x000fd8000f8e00ff */
[----:B------:R-:W-:Y:S05]  /*01b0*/  @P0 BRA `(.L_x_3) ;  /* 0x0000000000240947 */ /* 0x000fea0003800000 */
.L_x_4:
[----:B------:R-:W-:Y:S05]  /*01c0*/  NANOSLEEP 0x64 ;  /* 0x000000640000795d */ /* 0x000fea0003800000 */
[----:B------:R-:W-:-:S05]  /*01d0*/  UMOV UR5, 0x2 ;  /* 0x0000000200057882 */ /* 0x000fca0000000000 */
[----:B------:R-:W-:Y:S04]  /*01e0*/  DEPBAR.LE SB1, 0x36 ;  /* 0x00009d800000791a */ /* 0x000fe80000000000 */
[----:B------:R-:W1:Y:S02]  /*01f0*/  UTCATOMSWS.FIND_AND_SET.ALIGN UP1, UR5, UR5 ;  /* 0x00000005000575e3 */ /* 0x000e640008020800 */
[----:B-1----:R-:W-:-:S04]  /*0200*/  PLOP3.LUT P0, PT, PT, PT, UP1, 0x80, 0x8 ;  /* 0x000000000008781c */ /* 0x002fc80003f0f018 */
[----:B------:R-:W-:-:S04]  /*0210*/  SEL R0, RZ, 0xffffffff, !P0 ;  /* 0xffffffffff007807 */ /* 0x000fc80004000000 */
[----:B------:R-:W-:Y:S01]  /*0220*/  ISETP.NE.AND P0, PT, R0, RZ, PT ;  /* 0x000000ff0000720c */ /* 0x000fe20003f05270 */
[----:B------:R-:W-:-:S12]  /*0230*/  IMAD.U32 R0, RZ, RZ, UR5 ;  /* 0x00000005ff007e24 */ /* 0x000fd8000f8e00ff */
[----:B------:R-:W-:Y:S05]  /*0240*/  @!P0 BRA `(.L_x_4) ;  /* 0xfffffffc00dc8947 */ /* 0x000fea000383ffff */
.L_x_3:
[C---:B------:R-:W-:Y:S01]  /*0250*/  VIADD R3, R0.reuse, 0x10 ;  /* 0x0000001000037836 */ /* 0x040fe20000000000 */
[----:B------:R-:W-:Y:S01]  /*0260*/  UMOV UR5, 0x50 ;  /* 0x0000005000057882 */ /* 0x000fe20000000000 */
[----:B------:R-:W-:Y:S01]  /*0270*/  SHF.L.U32 R2, R5, R0, RZ ;  /* 0x0000000005027219 */ /* 0x000fe200000006ff */
[----:B------:R-:W-:Y:S01]  /*0280*/  ULEA UR5, UR6, UR5, 0x18 ;  /* 0x0000000506057291 */ /* 0x000fe2000f8ec0ff */
[----:B------:R-:W-:Y:S01]  /*0290*/  IMAD.SHL.U32 R0, R0, 0x20, RZ ;  /* 0x0000002000007824 */ /* 0x000fe200078e00ff */
[----:B------:R-:W-:-:S04]  /*02a0*/  SHF.L.U32 R3, R4, R3, RZ ;  /* 0x0000000304037219 */ /* 0x000fc800000006ff */
[----:B------:R-:W-:-:S05]  /*02b0*/  LOP3.LUT R2, R3, R2, RZ, 0xfc, !PT ;  /* 0x0000000203027212 */ /* 0x000fca00078efcff */
[----:B------:R1:W-:Y:S04]  /*02c0*/  ATOMS.OR RZ, [UR5], R2 ;  /* 0x00000002ffff798c */ /* 0x0003e8000b000005 */
[----:B------:R1:W-:Y:S01]  /*02d0*/  STS [UR4], R0 ;  /* 0x00000000ff007988 */ /* 0x0003e20008000804 */
[----:B------:R-:W-:Y:S05]  /*02e0*/  BRA `(.L_x_2) ;  /* 0x0000000000107947 */ /* 0x000fea0003800000 */
.L_x_1:
[----:B------:R-:W-:Y:S01]  /*02f0*/  IMAD.MOV.U32 R0, RZ, RZ, -0x1 ;  /* 0xffffffffff007424 */ /* 0x000fe200078e00ff */
[----:B------:R-:W-:-:S04]  /*0300*/  MOV R2, 0x330 ;  /* 0x0000033000027802 */ /* 0x000fc80000000f00 */
[----:B------:R1:W-:Y:S03]  /*0310*/  STS [UR4], R0 ;  /* 0x00000000ff007988 */ /* 0x0003e60008000804 */
[----:B01----:R-:W-:Y:S05]  /*0320*/  CALL.REL.NOINC `($__internal_1_$__cuda_sm10x_tcgen05_guardrail_trap_phase_invalid_during_alloc) ;  /* 0x00000110005c7944 */ /* 0x003fea0003c00000 */
.L_x_2:
[----:B------:R-:W-:Y:S05]  /*0330*/  WARPSYNC.ALL ;  /* 0x0000000000007948 */ /* 0x000fea0003800000 */
[----:B------:R-:W-:Y:S01]  /*0340*/  NOP ;  /* 0x0000000000007918 */ /* 0x000fe20000000000 */
.L_x_0:
[----:B------:R-:W2:Y:S01]  /*0350*/  LDC.64 R100, c[0x0][0x398] ;  /* 0x0000e600ff647b82 */ /* 0x000ea20000000a00 */
[----:B------:R-:W3:Y:S01]  /*0360*/  S2R R5, SR_CTAID.X ;  /* 0x0000000000057919 */ /* 0x000ee20000002500 */
[----:B------:R-:W-:Y:S01]  /*0370*/  UMOV UR9, 0x400 ;  /* 0x0000040000097882 */ /* 0x000fe20000000000 */
[----:B------:R-:W4:Y:S01]  /*0380*/  LDCU UR22, c[0x0][0x3a0] ;  /* 0x00007400ff1677ac */ /* 0x000f220008000800 */
[----:B------:R-:W5:Y:S01]  /*0390*/  S2R R13, SR_TID.X ;  /* 0x00000000000d7919 */ /* 0x000f620000002100 */
[----:B------:R-:W1:Y:S03]  /*03a0*/  LDCU.64 UR12, c[0x0][0x3a8] ;  /* 0x00007500ff0c77ac */ /* 0x000e660008000a00 */
[----:B------:R-:W0:Y:S01]  /*03b0*/  S2UR UR5, SR_CgaCtaId ;  /* 0x00000000000579c3 */ /* 0x000e220000008800 */
[----:B------:R-:W0:Y:S01]  /*03c0*/  LDCU UR14, c[0x0][0x3a4] ;  /* 0x00007480ff0e77ac */ /* 0x000e220008000800 */
[----:B------:R-:W-:Y:S01]  /*03d0*/  UMOV UR7, 0x1 ;  /* 0x0000000100077882 */ /* 0x000fe20000000000 */
[----:B------:R-:W0:Y:S01]  /*03e0*/  LDCU.128 UR16, c[0x0][0x380] ;  /* 0x00007000ff1077ac */ /* 0x000e220008000c00 */
[----:B----4-:R-:W-:Y:S01]  /*03f0*/  UIADD3 UR24, UPT, UPT, UR22, 0x7f, URZ ;  /* 0x0000007f16187890 */ /* 0x010fe2000fffe0ff */
[----:B-12---:R-:W-:Y:S01]  /*0400*/  VIADD R0, R101, 0x3f ;  /* 0x0000003f65007836 */ /* 0x006fe20000000000 */
[----:B------:R-:W-:-:S02]  /*0410*/  IABS R77, R101 ;  /* 0x00000065004d7213 */ /* 0x000fc40000000000 */
[----:B------:R-:W-:Y:S01]  /*0420*/  UISETP.GT.AND UP1, UPT, UR24, 0x7f, UPT ;  /* 0x0000007f1800788c */ /* 0x000fe2000bf24270 */
[----:B------:R-:W-:Y:S01]  /*0430*/  IMAD.U32 R32, RZ, RZ, UR12 ;  /* 0x0000000cff207e24 */ /* 0x000fe2000f8e00ff */
[----:B------:R-:W-:Y:S01]  /*0440*/  SHF.R.S32.HI R3, RZ, 0x1f, R0 ;  /* 0x0000001fff037819 */ /* 0x000fe20000011400 */
[----:B------:R-:W-:Y:S01]  /*0450*/  IMAD.U32 R59, RZ, RZ, UR12 ;  /* 0x0000000cff3b7e24 */ /* 0x000fe2000f8e00ff */
[----:B0-----:R-:W-:Y:S02]  /*0460*/  ULEA UR9, UR5, UR9, 0x18 ;  /* 0x0000000905097291 */ /* 0x001fe4000f8ec0ff */
[----:B------:R-:W-:Y:S01]  /*0470*/  LEA.HI R3, R3, R0, RZ, 0x6 ;  /* 0x0000000003037211 */ /* 0x000fe200078f30ff */
[----:B------:R-:W-:Y:S01]  /*0480*/  BAR.SYNC.DEFER_BLOCKING 0x0 ;  /* 0x0000000000007b1d */ /* 0x000fe20000010000 */
[----:B---3--:R-:W-:Y:S01]  /*0490*/  IABS R8, R5 ;  /* 0x0000000500087213 */ /* 0x008fe20000000000 */
[----:B------:R-:W-:Y:S01]  /*04a0*/  UIADD3 UR6, UPT, UPT, UR9, 0x8000, URZ ;  /* 0x0000800009067890 */ /* 0x000fe2000fffe0ff */
[----:B------:R-:W-:-:S05]  /*04b0*/  SHF.R.S32.HI R3, RZ, 0x6, R3 ;  /* 0x00000006ff037819 */ /* 0x000fca0000011403 */
[----:B------:R-:W-:-:S05]  /*04c0*/  IMAD.SHL.U32 R4, R3, 0x4, RZ ;  /* 0x0000000403047824 */ /* 0x000fca00078e00ff */
[-C--:B------:R-:W-:Y:S02]  /*04d0*/  IABS R7, R4.reuse ;  /* 0x0000000400077213 */ /* 0x080fe40000000000 */
[----:B------:R-:W-:Y:S02]  /*04e0*/  IABS R10, R4 ;  /* 0x00000004000a7213 */ /* 0x000fe40000000000 */
[----:B------:R-:W0:Y:S01]  /*04f0*/  I2F.RP R0, R7 ;  /* 0x0000000700007306 */ /* 0x000e220000209400 */
[----:B------:R-:W1:Y:S07]  /*0500*/  LDS R11, [UR9] ;  /* 0x00000009ff0b7984 */ /* 0x000e6e0008000800 */
[----:B0-----:R-:W0:Y:S02]  /*0510*/  MUFU.RCP R0, R0 ;  /* 0x0000000000007308 */ /* 0x001e240000001000 */
[----:B0-----:R-:W-:-:S02]  /*0520*/  VIADD R2, R0, 0xffffffe ;  /* 0x0ffffffe00027836 */ /* 0x001fc40000000000 */
[----:B------:R-:W-:-:S04]  /*0530*/  IMAD.MOV R0, RZ, RZ, -R10 ;  /* 0x000000ffff007224 */ /* 0x000fc800078e0a0a */
[----:B------:R0:W2:Y:S02]  /*0540*/  F2I.FTZ.U32.TRUNC.NTZ R3, R2 ;  /* 0x0000000200037305 */ /* 0x0000a4000021f000 */
[----:B0-----:R-:W-:Y:S01]  /*0550*/  IMAD.MOV.U32 R2, RZ, RZ, RZ ;  /* 0x000000ffff027224 */ /* 0x001fe200078e00ff */
[----:B-1----:R-:W-:Y:S01]  /*0560*/  R2UR UR8, R11 ;  /* 0x000000000b0872ca */ /* 0x002fe200000e0000 */
[----:B--2---:R-:W-:-:S04]  /*0570*/  IMAD.MOV R6, RZ, RZ, -R3 ;  /* 0x000000ffff067224 */ /* 0x004fc800078e0a03 */
[----:B------:R-:W-:Y:S02]  /*0580*/  IMAD R9, R6, R7, RZ ;  /* 0x0000000706097224 */ /* 0x000fe400078e02ff */
[----:B------:R-:W-:Y:S02]  /*0590*/  IMAD.MOV.U32 R6, RZ, RZ, R8 ;  /* 0x000000ffff067224 */ /* 0x000fe400078e0008 */
[----:B------:R-:W-:-:S06]  /*05a0*/  IMAD.HI.U32 R3, R3, R9, R2 ;  /* 0x0000000903037227 */ /* 0x000fcc00078e0002 */
[----:B------:R-:W-:-:S04]  /*05b0*/  IMAD.HI.U32 R3, R3, R6, RZ ;  /* 0x0000000603037227 */ /* 0x000fc800078e00ff */
[----:B------:R-:W-:Y:S01]  /*05c0*/  IMAD R0, R3, R0, R6 ;  /* 0x0000000003007224 */ /* 0x000fe200078e0206 */
[----:B------:R-:W-:Y:S04]  /*05d0*/  BAR.SYNC.DEFER_BLOCKING 0x0 ;  /* 0x0000000000007b1d */ /* 0x000fe80000010000 */
[----:B------:R-:W-:-:S13]  /*05e0*/  ISETP.GT.U32.AND P1, PT, R7, R0, PT ;  /* 0x000000000700720c */ /* 0x000fda0003f24070 */
[----:B------:R-:W-:Y:S02]  /*05f0*/  @!P1 IMAD.IADD R0, R0, 0x1, -R7 ;  /* 0x0000000100009824 */ /* 0x000fe400078e0a07 */
[----:B------:R-:W-:Y:S01]  /*0600*/  @!P1 VIADD R3, R3, 0x1 ;  /* 0x0000000103039836 */ /* 0x000fe20000000000 */
[----:B------:R-:W-:Y:S02]  /*0610*/  ISETP.NE.AND P1, PT, R4, RZ, PT ;  /* 0x000000ff0400720c */ /* 0x000fe40003f25270 */
[----:B------:R-:W-:Y:S02]  /*0620*/  ISETP.GE.U32.AND P0, PT, R0, R7, PT ;  /* 0x000000070000720c */ /* 0x000fe40003f06070 */
[----:B------:R-:W-:-:S04]  /*0630*/  LOP3.LUT R0, R5, R4, RZ, 0x3c, !PT ;  /* 0x0000000405007212 */ /* 0x000fc800078e3cff */
[----:B------:R-:W-:Y:S01]  /*0640*/  ISETP.GE.AND P2, PT, R0, RZ, PT ;  /* 0x000000ff0000720c */ /* 0x000fe20003f46270 */
[----:B------:R-:W-:-:S06]  /*0650*/  VIADD R0, R100, 0x3f ;  /* 0x0000003f64007836 */ /* 0x000fcc0000000000 */
[----:B------:R-:W-:-:S04]  /*0660*/  @P0 VIADD R3, R3, 0x1 ;  /* 0x0000000103030836 */ /* 0x000fc80000000000 */
[----:B------:R-:W-:Y:S01]  /*0670*/  IMAD.MOV.U32 R2, RZ, RZ, R3 ;  /* 0x000000ffff027224 */ /* 0x000fe200078e0003 */
[----:B------:R-:W-:-:S03]  /*0680*/  SHF.R.S32.HI R3, RZ, 0x1f, R0 ;  /* 0x0000001fff037819 */ /* 0x000fc60000011400 */
[----:B------:R-:W-:Y:S01]  /*0690*/  @!P2 IMAD.MOV R2, RZ, RZ, -R2 ;  /* 0x000000ffff02a224 */ /* 0x000fe200078e0a02 */
[----:B------:R-:W-:Y:S02]  /*06a0*/  @!P1 LOP3.LUT R2, RZ, R4, RZ, 0x33, !PT ;  /* 0x00000004ff029212 */ /* 0x000fe400078e33ff */
[----:B------:R-:W-:-:S03]  /*06b0*/  LEA.HI R3, R3, R0, RZ, 0x6 ;  /* 0x0000000003037211 */ /* 0x000fc600078f30ff */
[----:B------:R-:W-:Y:S02]  /*06c0*/  IMAD.SHL.U32 R8, R2, 0x4, RZ ;  /* 0x0000000402087824 */ /* 0x000fe400078e00ff */
[----:B------:R-:W-:-:S03]  /*06d0*/  IMAD.MOV R2, RZ, RZ, -R2 ;  /* 0x000000ffff027224 */ /* 0x000fc600078e0a02 */
[----:B------:R-:W-:Y:S01]  /*06e0*/  LEA.HI.SX32 R3, R3, -R8, 0x1a ;  /* 0x8000000803037211 */ /* 0x000fe200078fd2ff */
[----:B------:R-:W-:Y:S02]  /*06f0*/  IMAD R9, R4, R2, R5 ;  /* 0x0000000204097224 */ /* 0x000fe400078e0205 */
[----:B------:R-:W-:Y:S01]  /*0700*/  IMAD.MOV.U32 R2, RZ, RZ, RZ ;  /* 0x000000ffff027224 */ /* 0x000fe200078e00ff */
[----:B------:R-:W-:Y:S02]  /*0710*/  VIMNMX R10, PT, PT, R3, 0x4, PT ;  /* 0x00000004030a7848 */ /* 0x000fe40003fe0100 */
[----:B------:R-:W-:Y:S02]  /*0720*/  IABS R4, R9 ;  /* 0x0000000900047213 */ /* 0x000fe40000000000 */
[----:B------:R-:W-:-:S04]  /*0730*/  IABS R6, R10 ;  /* 0x0000000a00067213 */ /* 0x000fc80000000000 */
[----:B------:R-:W0:Y:S08]  /*0740*/  I2F.RP R0, R6 ;  /* 0x0000000600007306 */ /* 0x000e300000209400 */
[----:B0-----:R-:W0:Y:S02]  /*0750*/  MUFU.RCP R0, R0 ;  /* 0x0000000000007308 */ /* 0x001e240000001000 */
[----:B0-----:R-:W-:Y:S01]  /*0760*/  VIADD R3, R0, 0xffffffe ;  /* 0x0ffffffe00037836 */ /* 0x001fe20000000000 */
[----:B------:R-:W-:-:S05]  /*0770*/  IABS R0, R10 ;  /* 0x0000000a00007213 */ /* 0x000fca0000000000 */
[----:B------:R-:W0:Y:S02]  /*0780*/  F2I.FTZ.U32.TRUNC.NTZ R3, R3 ;  /* 0x0000000300037305 */ /* 0x000e24000021f000 */
[----:B0-----:R-:W-:-:S04]  /*0790*/  IMAD.MOV R7, RZ, RZ, -R3 ;  /* 0x000000ffff077224 */ /* 0x001fc800078e0a03 */
[----:B------:R-:W-:Y:S01]  /*07a0*/  IMAD R5, R7, R6, RZ ;  /* 0x0000000607057224 */ /* 0x000fe200078e02ff */
[----:B------:R-:W-:-:S03]  /*07b0*/  IABS R7, R100 ;  /* 0x0000006400077213 */ /* 0x000fc60000000000 */
[----:B------:R-:W-:Y:S02]  /*07c0*/  IMAD.HI.U32 R2, R3, R5, R2 ;  /* 0x0000000503027227 */ /* 0x000fe400078e0002 */
[----:B------:R-:W0:Y:S02]  /*07d0*/  I2F.RP R5, R77 ;  /* 0x0000004d00057306 */ /* 0x000e240000209400 */
[----:B------:R-:W-:Y:S02]  /*07e0*/  IMAD.MOV.U32 R3, RZ, RZ, R4 ;  /* 0x000000ffff037224 */ /* 0x000fe400078e0004 */
[----:B------:R-:W-:Y:S02]  /*07f0*/  IMAD.MOV R4, RZ, RZ, -R0 ;  /* 0x000000ffff047224 */ /* 0x000fe400078e0a00 */
[----:B------:R-:W-:-:S04]  /*0800*/  IMAD.HI.U32 R0, R2, R3, RZ ;  /* 0x0000000302007227 */ /* 0x000fc800078e00ff */
[----:B------:R-:W-:Y:S02]  /*0810*/  IMAD R3, R0, R4, R3 ;  /* 0x0000000400037224 */ /* 0x000fe400078e0203 */
[----:B------:R-:W-:-:S03]  /*0820*/  IMAD.MOV.U32 R2, RZ, RZ, R7 ;  /* 0x000000ffff027224 */ /* 0x000fc600078e0007 */
[----:B------:R-:W-:Y:S01]  /*0830*/  ISETP.GT.U32.AND P1, PT, R6, R3, PT ;  /* 0x000000030600720c */ /* 0x000fe20003f24070 */
[----:B0-----:R-:W0:Y:S08]  /*0840*/  MUFU.RCP R5, R5 ;  /* 0x0000000500057308 */ /* 0x001e300000001000 */
[----:B------:R-:W1:Y:S04]  /*0850*/  I2F.RP R4, R2 ;  /* 0x0000000200047306 */ /* 0x000e680000209400 */
[----:B------:R-:W-:-:S02]  /*0860*/  @!P1 IMAD.IADD R3, R3, 0x1, -R6 ;  /* 0x0000000103039824 */ /* 0x000fc400078e0a06 */
[----:B------:R-:W-:Y:S01]  /*0870*/  @!P1 VIADD R0, R0, 0x1 ;  /* 0x0000000100009836 */ /* 0x000fe20000000000 */
[----:B------:R-:W-:Y:S02]  /*0880*/  ISETP.NE.AND P1, PT, R10, RZ, PT ;  /* 0x000000ff0a00720c */ /* 0x000fe40003f25270 */
[----:B------:R-:W-:Y:S01]  /*0890*/  ISETP.GE.U32.AND P0, PT, R3, R6, PT ;  /* 0x000000060300720c */ /* 0x000fe20003f06070 */
[----:B0-----:R-:W-:Y:S01]  /*08a0*/  VIADD R6, R5, 0xffffffe ;  /* 0x0ffffffe05067836 */ /* 0x001fe20000000000 */
[----:B------:R-:W-:Y:S02]  /*08b0*/  LOP3.LUT R3, R9, R10, RZ, 0x3c, !PT ;  /* 0x0000000a09037212 */ /* 0x000fe400078e3cff */
[--C-:B-----5:R-:W-:Y:S01]  /*08c0*/  SHF.R.U32.HI R5, RZ, 0x5, R13.reuse ;  /* 0x00000005ff057819 */ /* 0x120fe2000001160d */
[----:B------:R0:W2:Y:S01]  /*08d0*/  F2I.FTZ.U32.TRUNC.NTZ R7, R6 ;  /* 0x0000000600077305 */ /* 0x0000a2000021f000 */
[----:B------:R-:W-:Y:S02]  /*08e0*/  ISETP.GE.AND P2, PT, R3, RZ, PT ;  /* 0x000000ff0300720c */ /* 0x000fe40003f46270 */
[----:B------:R-:W-:-:S02]  /*08f0*/  SHF.R.U32.HI R3, RZ, 0x6, R13 ;  /* 0x00000006ff037819 */ /* 0x000fc4000001160d */
[----:B------:R-:W-:-:S03]  /*0900*/  R2UR UR11, R5 ;  /* 0x00000000050b72ca */ /* 0x000fc600000e0000 */
[----:B-1----:R-:W1:Y:S01]  /*0910*/  MUFU.RCP R4, R4 ;  /* 0x0000000400047308 */ /* 0x002e620000001000 */
[----:B------:R-:W-:Y:S01]  /*0920*/  @P0 VIADD R0, R0, 0x1 ;  /* 0x0000000100000836 */ /* 0x000fe20000000000 */
[----:B0-----:R-:W-:Y:S02]  /*0930*/  SGXT.U32 R6, R3, 0x1 ;  /* 0x000000010306781a */ /* 0x001fe40000000000 */
[----:B------:R-:W-:Y:S02]  /*0940*/  PLOP3.LUT P0, PT, PT, PT, UP1, 0x80, 0x8 ;  /* 0x000000000008781c */ /* 0x000fe40003f0f018 */
[----:B------:R-:W-:Y:S01]  /*0950*/  @!P2 IMAD.MOV R0, RZ, RZ, -R0 ;  /* 0x000000ffff00a224 */ /* 0x000fe200078e0a00 */
[----:B------:R-:W-:Y:S01]  /*0960*/  @!P1 LOP3.LUT R0, RZ, R10, RZ, 0x33, !PT ;  /* 0x0000000aff009212 */ /* 0x000fe200078e33ff */
[----:B--2---:R-:W-:Y:S01]  /*0970*/  IMAD.MOV R12, RZ, RZ, -R7 ;  /* 0x000000ffff0c7224 */ /* 0x004fe200078e0a07 */
[----:B------:R-:W-:Y:S01]  /*0980*/  ISETP.LT.AND P0, PT, R6, UR22, P0 ;  /* 0x0000001606007c0c */ /* 0x000fe20008701270 */
[----:B------:R-:W-:Y:S01]  /*0990*/  IMAD.MOV.U32 R6, RZ, RZ, RZ ;  /* 0x000000ffff067224 */ /* 0x000fe200078e00ff */
[----:B------:R-:W-:Y:S01]  /*09a0*/  USHF.L.U32 UR4, UR11, 0x15, URZ ;  /* 0x000000150b047899 */ /* 0x000fe200080006ff */
[----:B------:R-:W-:-:S02]  /*09b0*/  IMAD.MOV R3, RZ, RZ, -R0 ;  /* 0x000000ffff037224 */ /* 0x000fc400078e0a00 */
[----:B------:R-:W-:Y:S01]  /*09c0*/  IMAD.SHL.U32 R0, R0, 0x40, RZ ;  /* 0x0000004000007824 */ /* 0x000fe200078e00ff */
[----:B------:R-:W-:Y:S01]  /*09d0*/  ULOP3.LUT UR4, UR4, 0x600000, URZ, 0xc0, !UPT ;  /* 0x0060000004047892 */ /* 0x000fe2000f8ec0ff */
[----:B------:R-:W-:Y:S02]  /*09e0*/  IMAD R87, R12, R77, RZ ;  /* 0x0000004d0c577224 */ /* 0x000fe400078e02ff */
[----:B-1----:R-:W-:Y:S01]  /*09f0*/  VIADD R4, R4, 0xffffffe ;  /* 0x0ffffffe04047836 */ /* 0x002fe20000000000 */
[----:B------:R-:W-:Y:S01]  /*0a00*/  IABS R112, R0 ;  /* 0x0000000000707213 */ /* 0x000fe20000000000 */
[----:B------:R-:W-:Y:S01]  /*0a10*/  VIADD R83, R0, 0x2 ;  /* 0x0000000200537836 */ /* 0x000fe20000000000 */
[----:B------:R-:W-:Y:S01]  /*0a20*/  UIADD3 UR10, UPT, UPT, UR8, UR4, URZ ;  /* 0x00000004080a7290 */ /* 0x000fe2000fffe0ff */
[----:B------:R-:W0:Y:S01]  /*0a30*/  F2I.FTZ.U32.TRUNC.NTZ R5, R4 ;  /* 0x0000000400057305 */ /* 0x000e22000021f000 */
[----:B------:R-:W-:Y:S02]  /*0a40*/  IMAD R3, R10, R3, R9 ;  /* 0x000000030a037224 */ /* 0x000fe400078e0209 */
[----:B------:R-:W-:Y:S01]  /*0a50*/  IMAD.HI.U32 R87, R7, R87, R6 ;  /* 0x0000005707577227 */ /* 0x000fe200078e0006 */
[----:B------:R-:W-:-:S02]  /*0a60*/  IABS R10, R83 ;  /* 0x00000053000a7213 */ /* 0x000fc40000000000 */
[----:B------:R-:W-:Y:S01]  /*0a70*/  LOP3.LUT R6, R13, 0x3f, RZ, 0xc0, !PT ;  /* 0x0000003f0d067812 */ /* 0x000fe200078ec0ff */
[----:B------:R-:W-:Y:S02]  /*0a80*/  VIADD R113, R0, 0x4 ;  /* 0x0000000400717836 */ /* 0x000fe40000000000 */
[----:B------:R-:W-:-:S04]  /*0a90*/  IMAD.HI.U32 R9, R87, R10, RZ ;  /* 0x0000000a57097227 */ /* 0x000fc800078e00ff */
[----:B------:R-:W-:Y:S02]  /*0aa0*/  IMAD.MOV R9, RZ, RZ, -R9 ;  /* 0x000000ffff097224 */ /* 0x000fe400078e0a09 */
[----:B0-----:R-:W-:Y:S02]  /*0ab0*/  IMAD.MOV R11, RZ, RZ, -R5 ;  /* 0x000000ffff0b7224 */ /* 0x001fe400078e0a05 */
[----:B------:R-:W-:Y:S01]  /*0ac0*/  IMAD R115, R77, R9, R10 ;  /* 0x000000094d737224 */ /* 0x000fe200078e020a */
[----:B------:R-:W-:Y:S01]  /*0ad0*/  IABS R10, R113 ;  /* 0x00000071000a7213 */ /* 0x000fe20000000000 */
[----:B------:R-:W-:Y:S02]  /*0ae0*/  IMAD.MOV.U32 R4, RZ, RZ, RZ ;  /* 0x000000ffff047224 */ /* 0x000fe400078e00ff */
[----:B------:R-:W-:Y:S02]  /*0af0*/  IMAD R11, R11, R2, RZ ;  /* 0x000000020b0b7224 */ /* 0x000fe400078e02ff */
[----:B------:R-:W-:-:S02]  /*0b00*/  VIADD R81, R0, 0x3 ;  /* 0x0000000300517836 */ /* 0x000fc40000000000 */
[----:B------:R-:W-:-:S03]  /*0b10*/  IMAD.HI.U32 R4, R5, R11, R4 ;  /* 0x0000000b05047227 */ /* 0x000fc600078e0004 */
[----:B------:R-:W-:Y:S01]  /*0b20*/  IABS R116, R81 ;  /* 0x0000005100747213 */ /* 0x000fe20000000000 */
[----:B------:R-:W-:Y:S02]  /*0b30*/  IMAD.IADD R3, R8, 0x1, R3 ;  /* 0x0000000108037824 */ /* 0x000fe400078e0203 */
[----:B------:R-:W-:-:S04]  /*0b40*/  IMAD.HI.U32 R5, R87, R10, RZ ;  /* 0x0000000a57057227 */ /* 0x000fc800078e00ff */
[C---:B------:R-:W-:Y:S02]  /*0b50*/  VIADD R85, R0.reuse, 0x1 ;  /* 0x0000000100557836 */ /* 0x040fe40000000000 */
[----:B------:R-:W-:Y:S02]  /*0b60*/  IMAD R15, R3, 0x40, R6 ;  /* 0x00000040030f7824 */ /* 0x000fe400078e0206 */
[----:B------:R-:W-:Y:S01]  /*0b70*/  IMAD.MOV R5, RZ, RZ, -R5 ;  /* 0x000000ffff057224 */ /* 0x000fe200078e0a05 */
[----:B------:R-:W-:Y:S01]  /*0b80*/  IABS R114, R85 ;  /* 0x0000005500727213 */ /* 0x000fe20000000000 */
[----:B------:R-:W-:Y:S01]  /*0b90*/  VIADD R160, R0, 0x8 ;  /* 0x0000000800a07836 */ /* 0x000fe20000000000 */
[----:B------:R-:W-:Y:S01]  /*0ba0*/  IABS R9, R15 ;  /* 0x0000000f00097213 */ /* 0x000fe20000000000 */
[----:B------:R-:W-:Y:S01]  /*0bb0*/  IMAD.HI.U32 R3, R87, R116, RZ ;  /* 0x0000007457037227 */ /* 0x000fe200078e00ff */
[----:B------:R-:W-:Y:S01]  /*0bc0*/  ISETP.GE.AND P2, PT, R15, RZ, PT ;  /* 0x000000ff0f00720c */ /* 0x000fe20003f46270 */
[----:B------:R-:W-:Y:S02]  /*0bd0*/  STL [R1+0x138], R15 ;  /* 0x0001380f01007387 */ /* 0x000fe40000100800 */
[----:B------:R-:W-:Y:S01]  /*0be0*/  IMAD R117, R77, R5, R10 ;  /* 0x000000054d757224 */ /* 0x000fe200078e020a */
[----:B------:R-:W-:Y:S01]  /*0bf0*/  IABS R10, R160 ;  /* 0x000000a0000a7213 */ /* 0x000fe20000000000 */
[----:B------:R-:W-:-:S02]  /*0c00*/  IMAD.MOV R3, RZ, RZ, -R3 ;  /* 0x000000ffff037224 */ /* 0x000fc400078e0a03 */
[C---:B------:R-:W-:Y:S02]  /*0c10*/  VIADD R161, R0.reuse, 0x9 ;  /* 0x0000000900a17836 */ /* 0x040fe40000000000 */
[----:B------:R-:W-:Y:S02]  /*0c20*/  VIADD R159, R0, 0x7 ;  /* 0x00000007009f7836 */ /* 0x000fe40000000000 */
[----:B------:R-:W-:Y:S01]  /*0c30*/  IMAD.HI.U32 R8, R87, R114, RZ ;  /* 0x0000007257087227 */ /* 0x000fe200078e00ff */
[----:B------:R-:W-:Y:S02]  /*0c40*/  IABS R122, R161 ;  /* 0x000000a1007a7213 */ /* 0x000fe40000000000 */
[----:B------:R-:W-:Y:S01]  /*0c50*/  IABS R120, R159 ;  /* 0x0000009f00787213 */ /* 0x000fe20000000000 */
[----:B------:R-:W-:Y:S02]  /*0c60*/  IMAD R116, R77, R3, R116 ;  /* 0x000000034d747224 */ /* 0x000fe400078e0274 */
[----:B------:R-:W-:-:S04]  /*0c70*/  IMAD.HI.U32 R3, R87, R10, RZ ;  /* 0x0000000a57037227 */ /* 0x000fc800078e00ff */
[----:B------:R-:W-:Y:S02]  /*0c80*/  IMAD.MOV R8, RZ, RZ, -R8 ;  /* 0x000000ffff087224 */ /* 0x000fe400078e0a08 */
[----:B------:R-:W-:Y:S02]  /*0c90*/  IMAD.MOV R3, RZ, RZ, -R3 ;  /* 0x000000ffff037224 */ /* 0x000fe400078e0a03 */
[C---:B------:R-:W-:Y:S02]  /*0ca0*/  VIADD R166, R0.reuse, 0xe ;  /* 0x0000000e00a67836 */ /* 0x040fe40000000000 */
[----:B------:R-:W-:Y:S02]  /*0cb0*/  IMAD R114, R77, R8, R114 ;  /* 0x000000084d727224 */ /* 0x000fe400078e0272 */
[----:B------:R-:W-:Y:S02]  /*0cc0*/  VIADD R164, R0, 0xc ;  /* 0x0000000c00a47836 */ /* 0x000fe40000000000 */
[----:B------:R-:W-:-:S03]  /*0cd0*/  IMAD.HI.U32 R5, R87, R122, RZ ;  /* 0x0000007a57057227 */ /* 0x000fc600078e00ff */
[----:B------:R-:W-:Y:S01]  /*0ce0*/  IABS R14, R164 ;  /* 0x000000a4000e7213 */ /* 0x000fe20000000000 */
[----:B------:R-:W-:-:S04]  /*0cf0*/  IMAD.HI.U32 R8, R87, R120, RZ ;  /* 0x0000007857087227 */ /* 0x000fc800078e00ff */
[C---:B------:R-:W-:Y:S01]  /*0d00*/  IMAD R121, R77.reuse, R3, R10 ;  /* 0x000000034d797224 */ /* 0x040fe200078e020a */
[----:B------:R-:W-:Y:S01]  /*0d10*/  IABS R10, R166 ;  /* 0x000000a6000a7213 */ /* 0x000fe20000000000 */
[----:B------:R-:W-:Y:S02]  /*0d20*/  IMAD.MOV R5, RZ, RZ, -R5 ;  /* 0x000000ffff057224 */ /* 0x000fe400078e0a05 */
[C---:B------:R-:W-:Y:S02]  /*0d30*/  VIADD R165, R0.reuse, 0xd ;  /* 0x0000000d00a57836 */ /* 0x040fe40000000000 */
[----:B------:R-:W-:Y:S02]  /*0d40*/  IMAD.MOV R8, RZ, RZ, -R8 ;  /* 0x000000ffff087224 */ /* 0x000fe400078e0a08 */
[----:B------:R-:W-:Y:S01]  /*0d50*/  VIADD R158, R0, 0x6 ;  /* 0x00000006009e7836 */ /* 0x000fe20000000000 */
[----:B------:R-:W-:Y:S01]  /*0d60*/  IABS R126, R165 ;  /* 0x000000a5007e7213 */ /* 0x000fe20000000000 */
[----:B------:R-:W-:-:S02]  /*0d70*/  IMAD R122, R77, R5, R122 ;  /* 0x000000054d7a7224 */ /* 0x000fc400078e027a */
[----:B------:R-:W-:Y:S01]  /*0d80*/  IMAD.HI.U32 R7, R87, R112, RZ ;  /* 0x0000007057077227 */ /* 0x000fe200078e00ff */
[----:B------:R-:W-:-:S03]  /*0d90*/  IABS R12, R158 ;  /* 0x0000009e000c7213 */ /* 0x000fc60000000000 */
[----:B------:R-:W-:Y:S02]  /*0da0*/  IMAD R120, R77, R8, R120 ;  /* 0x000000084d787224 */ /* 0x000fe400078e0278 */
[----:B------:R-:W-:Y:S02]  /*0db0*/  VIADD R175, R0, 0x11 ;  /* 0x0000001100af7836 */ /* 0x000fe40000000000 */
[----:B------:R-:W-:-:S03]  /*0dc0*/  IMAD.HI.U32 R5, R87, R10, RZ ;  /* 0x0000000a57057227 */ /* 0x000fc600078e00ff */
[----:B------:R-:W-:Y:S01]  /*0dd0*/  IABS R130, R175 ;  /* 0x000000af00827213 */ /* 0x000fe20000000000 */
[----:B------:R-:W-:-:S04]  /*0de0*/  IMAD.HI.U32 R8, R87, R14, RZ ;  /* 0x0000000e57087227 */ /* 0x000fc800078e00ff */
[----:B------:R-:W-:Y:S02]  /*0df0*/  IMAD.MOV R7, RZ, RZ, -R7 ;  /* 0x000000ffff077224 */ /* 0x000fe400078e0a07 */
[C---:B------:R-:W-:Y:S02]  /*0e00*/  VIADD R157, R0.reuse, 0x5 ;  /* 0x00000005009d7836 */ /* 0x040fe40000000000 */
[----:B------:R-:W-:Y:S02]  /*0e10*/  IMAD.MOV R5, RZ, RZ, -R5 ;  /* 0x000000ffff057224 */ /* 0x000fe400078e0a05 */
[----:B------:R-:W-:Y:S01]  /*0e20*/  VIADD R186, R0, 0x12 ;  /* 0x0000001200ba7836 */ /* 0x000fe20000000000 */
[----:B------:R-:W-:Y:S01]  /*0e30*/  IABS R118, R157 ;  /* 0x0000009d00767213 */ /* 0x000fe20000000000 */
[----:B------:R-:W-:Y:S02]  /*0e40*/  IMAD.MOV R8, RZ, RZ, -R8 ;  /* 0x000000ffff087224 */ /* 0x000fe400078e0a08 */
[----:B------:R-:W-:-:S04]  /*0e50*/  IMAD.HI.U32 R3, R87, R126, RZ ;  /* 0x0000007e57037227 */ /* 0x000fc800078e00ff */
[C---:B------:R-:W-:Y:S02]  /*0e60*/  IMAD R112, R77.reuse, R7, R112 ;  /* 0x000000074d707224 */ /* 0x040fe400078e0270 */
[----:B------:R-:W-:Y:S01]  /*0e70*/  IMAD R127, R77, R5, R10 ;  /* 0x000000054d7f7224 */ /* 0x000fe200078e020a */
[----:B------:R-:W-:Y:S01]  /*0e80*/  IABS R10, R186 ;  /* 0x000000ba000a7213 */ /* 0x000fe20000000000 */
[----:B------:R-:W-:-:S04]  /*0e90*/  IMAD.HI.U32 R7, R87, R12, RZ ;  /* 0x0000000c57077227 */ /* 0x000fc800078e00ff */
[----:B------:R-:W-:Y:S02]  /*0ea0*/  IMAD R125, R77, R8, R14 ;  /* 0x000000084d7d7224 */ /* 0x000fe400078e020e */
[----:B------:R-:W-:Y:S02]  /*0eb0*/  IMAD.MOV R3, RZ, RZ, -R3 ;  /* 0x000000ffff037224 */ /* 0x000fe400078e0a03 */
[----:B------:R-:W-:Y:S02]  /*0ec0*/  VIADD R198, R0, 0x16 ;  /* 0x0000001600c67836 */ /* 0x000fe40000000000 */
[----:B------:R-:W-:-:S03]  /*0ed0*/  IMAD.HI.U32 R8, R87, R130, RZ ;  /* 0x0000008257087227 */ /* 0x000fc600078e00ff */
[----:B------:R-:W-:Y:S01]  /*0ee0*/  IABS R14, R198 ;  /* 0x000000c6000e7213 */ /* 0x000fe20000000000 */
[----:B------:R-:W-:Y:S02]  /*0ef0*/  IMAD.MOV R7, RZ, RZ, -R7 ;  /* 0x000000ffff077224 */ /* 0x000fe400078e0a07 */
[----:B------:R-:W-:Y:S02]  /*0f00*/  VIADD R162, R0, 0xa ;  /* 0x0000000a00a27836 */ /* 0x000fe40000000000 */
[----:B------:R-:W-:Y:S02]  /*0f10*/  IMAD R126, R77, R3, R126 ;  /* 0x000000034d7e7224 */ /* 0x000fe400078e027e */
[----:B------:R-:W-:-:S04]  /*0f20*/  IMAD.HI.U32 R6, R87, R118, RZ ;  /* 0x0000007657067227 */ /* 0x000fc800078e00ff */
[----:B------:R-:W-:Y:S02]  /*0f30*/  IMAD.MOV R8, RZ, RZ, -R8 ;  /* 0x000000ffff087224 */ /* 0x000fe400078e0a08 */
[----:B------:R-:W-:-:S04]  /*0f40*/  IMAD.HI.U32 R3, R87, R10, RZ ;  /* 0x0000000a57037227 */ /* 0x000fc800078e00ff */
[C---:B------:R-:W-:Y:S01]  /*0f50*/  IMAD R119, R77.reuse, R7, R12 ;  /* 0x000000074d777224 */ /* 0x040fe200078e020c */
[----:B------:R-:W-:Y:S01]  /*0f60*/  IABS R12, R162 ;  /* 0x000000a2000c7213 */ /* 0x000fe20000000000 */
[----:B------:R-:W-:Y:S02]  /*0f70*/  IMAD.MOV R6, RZ, RZ, -R6 ;  /* 0x000000ffff067224 */ /* 0x000fe400078e0a06 */
[C---:B------:R-:W-:Y:S02]  /*0f80*/  VIADD R163, R0.reuse, 0xb ;  /* 0x0000000b00a37836 */ /* 0x040fe40000000000 */
[----:B------:R-:W-:Y:S02]  /*0f90*/  IMAD R130, R77, R8, R130 ;  /* 0x000000084d827224 */ /* 0x000fe400078e0282 */
[----:B------:R-:W-:Y:S01]  /*0fa0*/  IMAD.MOV R3, RZ, RZ, -R3 ;  /* 0x000000ffff037224 */ /* 0x000fe200078e0a03 */
[----:B------:R-:W-:Y:S01]  /*0fb0*/  IABS R124, R163 ;  /* 0x000000a3007c7213 */ /* 0x000fe20000000000 */
[----:B------:R-:W-:-:S02]  /*0fc0*/  VIADD R209, R0, 0x17 ;  /* 0x0000001700d17836 */ /* 0x000fc40000000000 */
[----:B------:R-:W-:Y:S02]  /*0fd0*/  VIADD R219, R0, 0x1b ;  /* 0x0000001b00db7836 */ /* 0x000fe40000000000 */
[----:B------:R-:W-:-:S03]  /*0fe0*/  IMAD.HI.U32 R8, R87, R14, RZ ;  /* 0x0000000e57087227 */ /* 0x000fc600078e00ff */
[----:B------:R-:W-:Y:S01]  /*0ff0*/  IABS R92, R219 ;  /* 0x000000db005c7213 */ /* 0x000fe20000000000 */
[C---:B------:R-:W-:Y:S02]  /*1000*/  IMAD R118, R77.reuse, R6, R118 ;  /* 0x000000064d767224 */ /* 0x040fe400078e0276 */
[----:B------:R-:W-:Y:S01]  /*1010*/  IMAD R131, R77, R3, R10 ;  /* 0x000000034d837224 */ /* 0x000fe200078e020a */
[----:B------:R-:W-:Y:S01]  /*1020*/  IABS R10, R209 ;  /* 0x000000d1000a7213 */ /* 0x000fe20000000000 */
        /* <DEDUP_REMOVED lines=9> */
[----:B------:R-:W-:-:S04]  /*10c0*/  IMAD.HI.U32 R8, R87, R92, RZ ;  /* 0x0000005c57087227 */ /* 0x000fc800078e00ff */
[----:B------:R-:W-:Y:S01]  /*10d0*/  IMAD R123, R77, R6, R12 ;  /* 0x000000064d7b7224 */ /* 0x000fe200078e020c */
[----:B------:R-:W-:Y:S01]  /*10e0*/  IABS R12, R172 ;  /* 0x000000ac000c7213 */ /* 0x000fe20000000000 */
[----:B------:R-:W-:Y:S02]  /*10f0*/  IMAD.MOV R7, RZ, RZ, -R7 ;  /* 0x000000ffff077224 */ /* 0x000fe400078e0a07 */
[C---:B------:R-:W-:Y:S02]  /*1100*/  VIADD R167, R0.reuse, 0xf ;  /* 0x0000000f00a77836 */ /* 0x040fe40000000000 */
[----:B------:R-:W-:Y:S02]  /*1110*/  IMAD.MOV R3, RZ, RZ, -R3 ;  /* 0x000000ffff037224 */ /* 0x000fe400078e0a03 */
[----:B------:R-:W-:Y:S01]  /*1120*/  IMAD.MOV R8, RZ, RZ, -R8 ;  /* 0x000000ffff087224 */ /* 0x000fe200078e0a08 */
[----:B------:R-:W-:Y:S01]  /*1130*/  IABS R128, R167 ;  /* 0x000000a700807213 */ /* 0x000fe20000000000 */
[----:B------:R-:W-:-:S02]  /*1140*/  VIADD R220, R0, 0x1c ;  /* 0x0000001c00dc7836 */ /* 0x000fc40000000000 */
[C---:B------:R-:W-:Y:S02]  /*1150*/  IMAD R124, R77.reuse, R7, R124 ;  /* 0x000000074d7c7224 */ /* 0x040fe400078e027c */
[C---:B------:R-:W-:Y:S01]  /*1160*/  IMAD R89, R77.reuse, R3, R10 ;  /* 0x000000034d597224 */ /* 0x040fe200078e020a */
[----:B------:R-:W-:Y:S01]  /*1170*/  IABS R10, R220 ;  /* 0x000000dc000a7213 */ /* 0x000fe20000000000 */
        /* <DEDUP_REMOVED lines=8> */
[----:B------:R-:W-:Y:S02]  /*1200*/  VIADD R227, R0, 0x21 ;  /* 0x0000002100e37836 */ /* 0x000fe40000000000 */
[----:B------:R-:W-:-:S03]  /*1210*/  IMAD.HI.U32 R6, R87, R128, RZ ;  /* 0x0000008057067227 */ /* 0x000fc600078e00ff */
[----:B------:R-:W-:Y:S01]  /*1220*/  IABS R94, R227 ;  /* 0x000000e3005e7213 */ /* 0x000fe20000000000 */
[----:B------:R-:W-:-:S04]  /*1230*/  IMAD.HI.U32 R3, R87, R10, RZ ;  /* 0x0000000a57037227 */ /* 0x000fc800078e00ff */
[C---:B------:R-:W-:Y:S01]  /*1240*/  IMAD R129, R77.reuse, R7, R12 ;  /* 0x000000074d817224 */ /* 0x040fe200078e020c */
[----:B------:R-:W-:Y:S01]  /*1250*/  IABS R12, R192 ;  /* 0x000000c0000c7213 */ /* 0x000fe20000000000 */
[----:B------:R-:W-:Y:S02]  /*1260*/  IMAD R151, R77, R8, R14 ;  /* 0x000000084d977224 */ /* 0x000fe400078e020e */
[----:B------:R-:W-:Y:S02]  /*1270*/  IMAD.MOV R6, RZ, RZ, -R6 ;  /* 0x000000ffff067224 */ /* 0x000fe400078e0a06 */
[----:B------:R-:W-:Y:S02]  /*1280*/  IMAD.MOV R3, RZ, RZ, -R3 ;  /* 0x000000ffff037224 */ /* 0x000fe400078e0a03 */
[----:B------:R-:W-:-:S04]  /*1290*/  IMAD.HI.U32 R8, R87, R150, RZ ;  /* 0x0000009657087227 */ /* 0x000fc800078e00ff */
[C---:B------:R-:W-:Y:S02]  /*12a0*/  IMAD R128, R77.reuse, R6, R128 ;  /* 0x000000064d807224 */ /* 0x040fe400078e0280 */
[----:B------:R-:W-:Y:S02]  /*12b0*/  IMAD R153, R77, R3, R10 ;  /* 0x000000034d997224 */ /* 0x000fe400078e020a */
[----:B------:R-:W-:Y:S02]  /*12c0*/  IMAD.MOV R8, RZ, RZ, -R8 ;  /* 0x000000ffff087224 */ /* 0x000fe400078e0a08 */
[C---:B------:R-:W-:Y:S02]  /*12d0*/  VIADD R231, R0.reuse, 0x26 ;  /* 0x0000002600e77836 */ /* 0x040fe40000000000 */
        /* <DEDUP_REMOVED lines=9> */
[C---:B------:R-:W-:Y:S02]  /*1370*/  VIADD R197, R0.reuse, 0x15 ;  /* 0x0000001500c57836 */ /* 0x040fe40000000000 */
[C---:B------:R-:W-:Y:S01]  /*1380*/  IMAD R133, R77.reuse, R6, R12 ;  /* 0x000000064d857224 */ /* 0x040fe200078e020c */
[----:B------:R-:W-:Y:S01]  /*1390*/  IABS R12, R211 ;  /* 0x000000d3000c7213 */ /* 0x000fe20000000000 */
[----:B------:R-:W-:Y:S01]  /*13a0*/  IMAD R94, R77, R3, R94 ;  /* 0x000000034d5e7224 */ /* 0x000fe200078e025e */
[----:B------:R-:W-:Y:S01]  /*13b0*/  IABS R134, R197 ;  /* 0x000000c500867213 */ /* 0x000fe20000000000 */
[----:B------:R-:W-:-:S02]  /*13c0*/  VIADD R210, R0, 0x18 ;  /* 0x0000001800d27836 */ /* 0x000fc40000000000 */
[----:B------:R-:W-:-:S03]  /*13d0*/  IMAD.HI.U32 R3, R87, R8, RZ ;  /* 0x0000000857037227 */ /* 0x000fc600078e00ff */
[----:B------:R-:W-:Y:S01]  /*13e0*/  IABS R90, R210 ;  /* 0x000000d2005a7213 */ /* 0x000fe20000000000 */
[----:B------:R-:W-:-:S04]  /*13f0*/  IMAD.HI.U32 R5, R87, R132, RZ ;  /* 0x0000008457057227 */ /* 0x000fc800078e00ff */
[----:B------:R-:W-:-:S04]  /*1400*/  IMAD.HI.U32 R4, R4, R9, RZ ;  /* 0x0000000904047227 */ /* 0x000fc800078e00ff */
[----:B------:R-:W-:Y:S02]  /*1410*/  IMAD.MOV R3, RZ, RZ, -R3 ;  /* 0x000000ffff037224 */ /* 0x000fe400078e0a03 */
[----:B------:R-:W-:Y:S02]  /*1420*/  IMAD.MOV R5, RZ, RZ, -R5 ;  /* 0x000000ffff057224 */ /* 0x000fe400078e0a05 */
[----:B------:R-:W-:-:S04]  /*1430*/  IMAD.HI.U32 R6, R87, R12, RZ ;  /* 0x0000000c57067227 */ /* 0x000fc800078e00ff */
[----:B------:R-:W-:Y:S02]  /*1440*/  IMAD.MOV R4, RZ, RZ, -R4 ;  /* 0x000000ffff047224 */ /* 0x000fe400078e0a04 */
[----:B------:R-:W-:Y:S02]  /*1450*/  VIADD R217, R0, 0x1a ;  /* 0x0000001a00d97836 */ /* 0x000fe40000000000 */
[----:B------:R-:W-:Y:S02]  /*1460*/  IMAD R95, R77, R3, R8 ;  /* 0x000000034d5f7224 */ /* 0x000fe400078e0208 */
[----:B------:R-:W-:Y:S01]  /*1470*/  IMAD.HI.U32 R7, R87, R134, RZ ;  /* 0x0000008657077227 */ /* 0x000fe200078e00ff */
[----:B------:R-:W-:-:S03]  /*1480*/  IABS R156, R217 ;  /* 0x000000d9009c7213 */ /* 0x000fc60000000000 */
[----:B------:R-:W-:Y:S02]  /*1490*/  IMAD R132, R77, R5, R132 ;  /* 0x000000054d847224 */ /* 0x000fe400078e0284 */
[----:B------:R-:W-:Y:S02]  /*14a0*/  IMAD.MOV R6, RZ, RZ, -R6 ;  /* 0x000000ffff067224 */ /* 0x000fe400078e0a06 */
[----:B------:R-:W-:Y:S02]  /*14b0*/  VIADD R222, R0, 0x1d ;  /* 0x0000001d00de7836 */ /* 0x000fe40000000000 */
[----:B------:R-:W-:Y:S02]  /*14c0*/  IMAD R3, R2, R4, R9 ;  /* 0x0000000402037224 */ /* 0x000fe400078e0209 */
[----:B------:R-:W-:-:S03]  /*14d0*/  IMAD.HI.U32 R5, R87, R90, RZ ;  /* 0x0000005a57057227 */ /* 0x000fc600078e00ff */
[----:B------:R-:W-:Y:S01]  /*14e0*/  ISETP.GT.U32.AND P1, PT, R2, R3, PT ;  /* 0x000000030200720c */ /* 0x000fe20003f24070 */
[----:B------:R-:W-:Y:S02]  /*14f0*/  IMAD.MOV R7, RZ, RZ, -R7 ;  /* 0x000000ffff077224 */ /* 0x000fe400078e0a07 */
[C---:B------:R-:W-:Y:S01]  /*1500*/  IMAD R155, R77.reuse, R6, R12 ;  /* 0x000000064d9b7224 */ /* 0x040fe200078e020c */
[----:B------:R-:W-:Y:S01]  /*1510*/  IABS R12, R222 ;  /* 0x000000de000c7213 */ /* 0x000fe20000000000 */
[----:B------:R-:W-:Y:S02]  /*1520*/  IMAD.MOV R5, RZ, RZ, -R5 ;  /* 0x000000ffff057224 */ /* 0x000fe400078e0a05 */
[----:B------:R-:W-:Y:S02]  /*1530*/  IMAD R134, R77, R7, R134 ;  /* 0x000000074d867224 */ /* 0x000fe400078e0286 */
[----:B------:R-:W-:Y:S02]  /*1540*/  VIADD R224, R0, 0x1f ;  /* 0x0000001f00e07836 */ /* 0x000fe40000000000 */
[----:B------:R-:W-:-:S03]  /*1550*/  IMAD.HI.U32 R7, R87, R156, RZ ;  /* 0x0000009c57077227 */ /* 0x000fc600078e00ff */
[----:B------:R-:W-:Y:S01]  /*1560*/  IABS R152, R224 ;  /* 0x000000e000987213 */ /* 0x000fe20000000000 */
[----:B------:R-:W-:Y:S02]  /*1570*/  IMAD R90, R77, R5, R90 ;  /* 0x000000054d5a7224 */ /* 0x000fe400078e025a */
[----:B------:R-:W-:Y:S02]  /*1580*/  VIADD R226, R0, 0x22 ;  /* 0x0000002200e27836 */ /* 0x000fe40000000000 */
[----:B------:R-:W-:-:S03]  /*1590*/  IMAD.HI.U32 R5, R87, R12, RZ ;  /* 0x0000000c57057227 */ /* 0x000fc600078e00ff */
[----:B------:R-:W-:Y:S01]  /*15a0*/  IABS R10, R226 ;  /* 0x000000e2000a7213 */ /* 0x000fe20000000000 */
[C---:B------:R-:W-:Y:S02]  /*15b0*/  VIADD R221, R0.reuse, 0x1e ;  /* 0x0000001e00dd7836 */ /* 0x040fe40000000000 */
[----:B------:R-:W-:Y:S02]  /*15c0*/  IMAD.MOV R7, RZ, RZ, -R7 ;  /* 0x000000ffff077224 */ /* 0x000fe400078e0a07 */
[----:B------:R-:W-:Y:S01]  /*15d0*/  IMAD.MOV R5, RZ, RZ, -R5 ;  /* 0x000000ffff057224 */ /* 0x000fe200078e0a05 */
[----:B------:R-:W-:Y:S01]  /*15e0*/  IABS R154, R221 ;  /* 0x000000dd009a7213 */ /* 0x000fe20000000000 */
[----:B------:R-:W-:Y:S02]  /*15f0*/  IMAD R156, R77, R7, R156 ;  /* 0x000000074d9c7224 */ /* 0x000fe400078e029c */
[----:B------:R-:W-:Y:S02]  /*1600*/  VIADD R230, R0, 0x24 ;  /* 0x0000002400e67836 */ /* 0x000fe40000000000 */
[----:B------:R-:W-:-:S04]  /*1610*/  IMAD.HI.U32 R7, R87, R152, RZ ;  /* 0x0000009857077227 */ /* 0x000fc800078e00ff */
[----:B------:R-:W-:Y:S01]  /*1620*/  IMAD R91, R77, R5, R12 ;  /* 0x000000054d5b7224 */ /* 0x000fe200078e020c */
[----:B------:R-:W-:Y:S01]  /*1630*/  IABS R12, R230 ;  /* 0x000000e6000c7213 */ /* 0x000fe20000000000 */
[----:B------:R-:W-:Y:S02]  /*1640*/  @!P1 IMAD.IADD R3, R3, 0x1, -R2 ;  /* 0x0000000103039824 */ /* 0x000fe400078e0a02 */
[----:B------:R-:W-:-:S03]  /*1650*/  IMAD.HI.U32 R5, R87, R10, RZ ;  /* 0x0000000a57057227 */ /* 0x000fc600078e00ff */
[----:B------:R-:W-:Y:S01]  /*1660*/  ISETP.GT.U32.AND P1, PT, R2, R3, PT ;  /* 0x000000030200720c */ /* 0x000fe20003f24070 */
[C---:B------:R-:W-:Y:S02]  /*1670*/  VIADD R229, R0.reuse, 0x23 ;  /* 0x0000002300e57836 */ /* 0x040fe40000000000 */
[----:B------:R-:W-:Y:S02]  /*1680*/  VIADD R240, R0, 0x2e ;  /* 0x0000002e00f07836 */ /* 0x000fe40000000000 */
[----:B------:R-:W-:Y:S01]  /*1690*/  IMAD.HI.U32 R6, R87, R154, RZ ;  /* 0x0000009a57067227 */ /* 0x000fe200078e00ff */
[----:B------:R-:W-:Y:S02]  /*16a0*/  IABS R96, R229 ;  /* 0x000000e500607213 */ /* 0x000fe40000000000 */
[----:B------:R-:W-:Y:S01]  /*16b0*/  IABS R144, R240 ;  /* 0x000000f000907213 */ /* 0x000fe20000000000 */
[----:B------:R-:W-:Y:S02]  /*16c0*/  IMAD.MOV R7, RZ, RZ, -R7 ;  /* 0x000000ffff077224 */ /* 0x000fe400078e0a07 */
[----:B------:R-:W-:-:S02]  /*16d0*/  IMAD.MOV R5, RZ, RZ, -R5 ;  /* 0x000000ffff057224 */ /* 0x000fc400078e0a05 */
[C---:B------:R-:W-:Y:S02]  /*16e0*/  VIADD R234, R0.reuse, 0x27 ;  /* 0x0000002700ea7836 */ /* 0x040fe40000000000 */
[----:B------:R-:W-:Y:S02]  /*16f0*/  IMAD.MOV R6, RZ, RZ, -R6 ;  /* 0x000000ffff067224 */ /* 0x000fe400078e0a06 */
[----:B------:R-:W-:Y:S02]  /*1700*/  IMAD R152, R77, R7, R152 ;  /* 0x000000074d987224 */ /* 0x000fe400078e0298 */
[----:B------:R-:W-:Y:S02]  /*1710*/  VIADD R236, R0, 0x2a ;  /* 0x0000002a00ec7836 */ /* 0x000fe40000000000 */
[----:B------:R-:W-:-:S03]  /*1720*/  IMAD.HI.U32 R7, R87, R12, RZ ;  /* 0x0000000c57077227 */ /* 0x000fc600078e00ff */
[----:B------:R-:W-:Y:S01]  /*1730*/  IABS R148, R236 ;  /* 0x000000ec00947213 */ /* 0x000fe20000000000 */
[C---:B------:R-:W-:Y:S01]  /*1740*/  IMAD R93, R77.reuse, R5, R10 ;  /* 0x000000054d5d7224 */ /* 0x040fe200078e020a */
[----:B------:R-:W-:Y:S01]  /*1750*/  IABS R10, R234 ;  /* 0x000000ea000a7213 */ /* 0x000fe20000000000 */
[----:B------:R-:W-:Y:S02]  /*1760*/  IMAD R154, R77, R6, R154 ;  /* 0x000000064d9a7224 */ /* 0x000fe400078e029a */
[----:B------:R-:W-:Y:S02]  /*1770*/  VIADD R235, R0, 0x28 ;  /* 0x0000002800eb7836 */ /* 0x000fe40000000000 */
[----:B------:R-:W-:-:S03]  /*1780*/  IMAD.HI.U32 R6, R87, R96, RZ ;  /* 0x0000006057067227 */ /* 0x000fc600078e00ff */
[----:B------:R-:W-:Y:S01]  /*1790*/  IABS R98, R235 ;  /* 0x000000eb00627213 */ /* 0x000fe20000000000 */
[----:B------:R-:W-:Y:S02]  /*17a0*/  IMAD.MOV R7, RZ, RZ, -R7 ;  /* 0x000000ffff077224 */ /* 0x000fe400078e0a07 */
[----:B------:R-:W-:Y:S02]  /*17b0*/  VIADD R237, R0, 0x29 ;  /* 0x0000002900ed7836 */ /* 0x000fe40000000000 */
[----:B------:R-:W-:-:S04]  /*17c0*/  IMAD.HI.U32 R8, R87, R144, RZ ;  /* 0x0000009057087227 */ /* 0x000fc800078e00ff */
[----:B------:R-:W-:Y:S02]  /*17d0*/  VIADD R238, R0, 0x2b ;  /* 0x0000002b00ee7836 */ /* 0x000fe40000000000 */
[----:B------:R-:W-:-:S03]  /*17e0*/  IMAD.HI.U32 R5, R87, R10, RZ ;  /* 0x0000000a57057227 */ /* 0x000fc600078e00ff */
[----:B------:R-:W-:Y:S01]  /*17f0*/  IABS R146, R238 ;  /* 0x000000ee00927213 */ /* 0x000fe20000000000 */
[----:B------:R-:W-:Y:S02]  /*1800*/  IMAD.MOV R6, RZ, RZ, -R6 ;  /* 0x000000ffff067224 */ /* 0x000fe400078e0a06 */
[----:B------:R-:W-:Y:S01]  /*1810*/  IMAD R149, R77, R7, R12 ;  /* 0x000000074d957224 */ /* 0x000fe200078e020c */
[----:B------:R-:W-:Y:S01]  /*1820*/  IABS R12, R237 ;  /* 0x000000ed000c7213 */ /* 0x000fe20000000000 */
[----:B------:R-:W-:Y:S02]  /*1830*/  IMAD.MOV R8, RZ, RZ, -R8 ;  /* 0x000000ffff087224 */ /* 0x000fe400078e0a08 */
[----:B------:R-:W-:Y:S02]  /*1840*/  VIADD R243, R0, 0x30 ;  /* 0x0000003000f37836 */ /* 0x000fe40000000000 */
[----:B------:R-:W-:-:S04]  /*1850*/  IMAD.HI.U32 R4, R87, R148, RZ ;  /* 0x0000009457047227 */ /* 0x000fc800078e00ff */
[----:B------:R-:W-:Y:S01]  /*1860*/  @!P1 IMAD.IADD R3, R3, 0x1, -R2 ;  /* 0x0000000103039824 */ /* 0x000fe200078e0a02 */
[----:B------:R-:W-:Y:S01]  /*1870*/  ISETP.NE.AND P1, PT, R100, RZ, PT ;  /* 0x000000ff6400720c */ /* 0x000fe20003f25270 */
[----:B------:R-:W-:Y:S02]  /*1880*/  IMAD.MOV R5, RZ, RZ, -R5 ;  /* 0x000000ffff057224 */ /* 0x000fe400078e0a05 */
[C---:B------:R-:W-:Y:S02]  /*1890*/  IMAD R96, R77.reuse, R6, R96 ;  /* 0x000000064d607224 */ /* 0x040fe400078e0260 */
[----:B------:R-:W-:Y:S02]  /*18a0*/  VIADD R239, R0, 0x2c ;  /* 0x0000002c00ef7836 */ /* 0x000fe40000000000 */
[----:B------:R-:W-:Y:S01]  /*18b0*/  IMAD R144, R77, R8, R144 ;  /* 0x000000084d907224 */ /* 0x000fe200078e0290 */
[----:B------:R-:W-:Y:S01]  /*18c0*/  IABS R8, R243 ;  /* 0x000000f300087213 */ /* 0x000fe20000000000 */
[----:B------:R-:W-:-:S04]  /*18d0*/  IMAD.HI.U32 R6, R87, R98, RZ ;  /* 0x0000006257067227 */ /* 0x000fc800078e00ff */
[----:B------:R-:W-:Y:S02]  /*18e0*/  IMAD.MOV R4, RZ, RZ, -R4 ;  /* 0x000000ffff047224 */ /* 0x000fe400078e0a04 */
[----:B------:R-:W-:-:S04]  /*18f0*/  IMAD.HI.U32 R7, R87, R12, RZ ;  /* 0x0000000c57077227 */ /* 0x000fc800078e00ff */
[----:B------:R-:W-:Y:S01]  /*1900*/  IMAD R97, R77, R5, R10 ;  /* 0x000000054d617224 */ /* 0x000fe200078e020a */
[----:B------:R-:W-:Y:S01]  /*1910*/  IABS R10, R239 ;  /* 0x000000ef000a7213 */ /* 0x000fe20000000000 */
[----:B------:R-:W-:Y:S02]  /*1920*/  VIADD R245, R0, 0x31 ;  /* 0x0000003100f57836 */ /* 0x000fe40000000000 */
[----:B------:R-:W-:-:S03]  /*1930*/  IMAD.HI.U32 R5, R87, R146, RZ ;  /* 0x0000009257057227 */ /* 0x000fc600078e00ff */
[----:B------:R-:W-:Y:S01]  /*1940*/  IABS R142, R245 ;  /* 0x000000f5008e7213 */ /* 0x000fe20000000000 */
[----:B------:R-:W-:Y:S02]  /*1950*/  IMAD.MOV R6, RZ, RZ, -R6 ;  /* 0x000000ffff067224 */ /* 0x000fe400078e0a06 */
[----:B------:R-:W-:Y:S02]  /*1960*/  IMAD R148, R77, R4, R148 ;  /* 0x000000044d947224 */ /* 0x000fe400078e0294 */
[----:B------:R-:W-:Y:S02]  /*1970*/  IMAD.MOV R7, RZ, RZ, -R7 ;  /* 0x000000ffff077224 */ /* 0x000fe400078e0a07 */
[----:B------:R-:W-:Y:S02]  /*1980*/  VIADD R241, R0, 0x2d ;  /* 0x0000002d00f17836 */ /* 0x000fe40000000000 */
[----:B------:R-:W-:-:S04]  /*1990*/  IMAD.HI.U32 R4, R87, R8, RZ ;  /* 0x0000000857047227 */ /* 0x000fc800078e00ff */
[----:B------:R-:W-:Y:S02]  /*19a0*/  IMAD.MOV R5, RZ, RZ, -R5 ;  /* 0x000000ffff057224 */ /* 0x000fe400078e0a05 */
[C---:B------:R-:W-:Y:S02]  /*19b0*/  IMAD R98, R77.reuse, R6, R98 ;  /* 0x000000064d627224 */ /* 0x040fe400078e0262 */
[----:B------:R-:W-:Y:S01]  /*19c0*/  IMAD R147, R77, R7, R12 ;  /* 0x000000074d937224 */ /* 0x000fe200078e020c */
[----:B------:R-:W-:Y:S01]  /*19d0*/  IABS R12, R241 ;  /* 0x000000f1000c7213 */ /* 0x000fe20000000000 */
[----:B------:R-:W-:-:S04]  /*19e0*/  IMAD.HI.U32 R6, R87, R10, RZ ;  /* 0x0000000a57067227 */ /* 0x000fc800078e00ff */
[----:B------:R-:W-:Y:S02]  /*19f0*/  VIADD R242, R0, 0x2f ;  /* 0x0000002f00f27836 */ /* 0x000fe40000000000 */
[----:B------:R-:W-:Y:S02]  /*1a00*/  IMAD.MOV R4, RZ, RZ, -R4 ;  /* 0x000000ffff047224 */ /* 0x000fe400078e0a04 */
[----:B------:R-:W-:Y:S01]  /*1a10*/  @!P2 IMAD.MOV R3, RZ, RZ, -R3 ;  /* 0x000000ffff03a224 */ /* 0x000fe200078e0a03 */
[----:B------:R-:W-:Y:S01]  /*1a20*/  @!P1 LOP3.LUT R3, RZ, R100, RZ, 0x33, !PT ;  /* 0x00000064ff039212 */ /* 0x000fe200078e33ff */
[----:B------:R-:W-:Y:S01]  /*1a30*/  IMAD R146, R77, R5, R146 ;  /* 0x000000054d927224 */ /* 0x000fe200078e0292 */
[----:B------:R-:W-:Y:S01]  /*1a40*/  SHF.R.U32.HI R100, RZ, 0x6, R13 ;  /* 0x00000006ff647819 */ /* 0x000fe2000001160d */
[----:B------:R-:W-:Y:S01]  /*1a50*/  IMAD.HI.U32 R5, R87, R142, RZ ;  /* 0x0000008e57057227 */ /* 0x000fe200078e00ff */
[----:B------:R-:W-:Y:S02]  /*1a60*/  IABS R140, R242 ;  /* 0x000000f2008c7213 */ /* 0x000fe40000000000 */
[----:B------:R-:W-:Y:S01]  /*1a70*/  SGXT.U32 R100, R100, 0x1 ;  /* 0x000000016464781a */ /* 0x000fe20000000000 */
[----:B------:R-:W-:Y:S01]  /*1a80*/  IMAD.MOV R6, RZ, RZ, -R6 ;  /* 0x000000ffff067224 */ /* 0x000fe200078e0a06 */
[----:B------:R-:W-:Y:S01]  /*1a90*/  PLOP3.LUT P2, PT, PT, PT, UP1, 0x80, 0x8 ;  /* 0x000000000008781c */ /* 0x000fe20003f4f018 */
[----:B------:R-:W-:-:S02]  /*1aa0*/  VIADD R244, R0, 0x32 ;  /* 0x0000003200f47836 */ /* 0x000fc40000000000 */
[----:B------:R-:W-:Y:S01]  /*1ab0*/  IMAD R141, R77, R4, R8 ;  /* 0x000000044d8d7224 */ /* 0x000fe200078e0208 */
[----:B------:R-:W-:Y:S01]  /*1ac0*/  PRMT R4, RZ, 0x7610, R4 ;  /* 0x00007610ff047816 */ /* 0x000fe20000000004 */
[----:B------:R-:W-:-:S04]  /*1ad0*/  IMAD.HI.U32 R7, R87, R12, RZ ;  /* 0x0000000c57077227 */ /* 0x000fc800078e00ff */
[----:B------:R-:W-:Y:S01]  /*1ae0*/  IMAD.MOV R5, RZ, RZ, -R5 ;  /* 0x000000ffff057224 */ /* 0x000fe200078e0a05 */
[----:B------:R0:W-:Y:S01]  /*1af0*/  STL.S16 [R1+0x90], R4 ;  /* 0x0000900401007387 */ /* 0x0001e20000100600 */
[----:B------:R-:W-:Y:S01]  /*1b00*/  IMAD R99, R77, R6, R10 ;  /* 0x000000064d637224 */ /* 0x000fe200078e020a */
[----:B------:R-:W-:Y:S01]  /*1b10*/  IABS R10, R244 ;  /* 0x000000f4000a7213 */ /* 0x000fe20000000000 */
[----:B------:R-:W-:Y:S02]  /*1b20*/  IMAD.MOV R7, RZ, RZ, -R7 ;  /* 0x000000ffff077224 */ /* 0x000fe400078e0a07 */
[----:B------:R-:W-:-:S04]  /*1b30*/  IMAD.HI.U32 R2, R87, R140, RZ ;  /* 0x0000008c57027227 */ /* 0x000fc800078e00ff */
[C---:B------:R-:W-:Y:S02]  /*1b40*/  IMAD R142, R77.reuse, R5, R142 ;  /* 0x000000054d8e7224 */ /* 0x040fe400078e028e */
[----:B------:R-:W-:Y:S02]  /*1b50*/  IMAD.U32 R5, RZ, RZ, UR12 ;  /* 0x0000000cff057e24 */ /* 0x000fe4000f8e00ff */
[----:B0-----:R-:W-:Y:S02]  /*1b60*/  IMAD R4, R100, UR12, RZ ;  /* 0x0000000c64047c24 */ /* 0x001fe4000f8e02ff */
[----:B------:R-:W-:Y:S02]  /*1b70*/  IMAD R145, R77, R7, R12 ;  /* 0x000000074d917224 */ /* 0x000fe400078e020c */
[----:B------:R-:W-:-:S04]  /*1b80*/  IMAD.HI.U32 R6, R87, R10, RZ ;  /* 0x0000000a57067227 */ /* 0x000fc800078e00ff */
[----:B------:R-:W-:Y:S02]  /*1b90*/  IMAD.MOV R2, RZ, RZ, -R2 ;  /* 0x000000ffff027224 */ /* 0x000fe400078e0a02 */
[----:B------:R-:W-:Y:S02]  /*1ba0*/  IMAD.U32 R7, RZ, RZ, UR12 ;  /* 0x0000000cff077e24 */ /* 0x000fe4000f8e00ff */
[----:B------:R-:W-:Y:S02]  /*1bb0*/  IMAD R30, R5, 0x2, R4 ;  /* 0x00000002051e7824 */ /* 0x000fe400078e0204 */
[----:B------:R-:W-:Y:S02]  /*1bc0*/  IMAD.MOV R6, RZ, RZ, -R6 ;  /* 0x000000ffff067224 */ /* 0x000fe400078e0a06 */
[----:B------:R-:W-:Y:S01]  /*1bd0*/  IMAD R140, R77, R2, R140 ;  /* 0x000000024d8c7224 */ /* 0x000fe200078e028c */
[----:B------:R-:W-:Y:S01]  /*1be0*/  LOP3.LUT R2, R13, 0x7f, RZ, 0xc0, !PT ;  /* 0x0000007f0d027812 */ /* 0x000fe200078ec0ff */
[----:B------:R-:W-:-:S02]  /*1bf0*/  IMAD.U32 R9, RZ, RZ, UR12 ;  /* 0x0000000cff097e24 */ /* 0x000fc4000f8e00ff */
[----:B------:R-:W-:Y:S01]  /*1c00*/  IMAD R56, R7, 0x2, R30 ;  /* 0x0000000207387824 */ /* 0x000fe200078e021e */
[----:B------:R-:W-:Y:S01]  /*1c10*/  ISETP.NE.U32.AND P1, PT, R2, RZ, PT ;  /* 0x000000ff0200720c */ /* 0x000fe20003f25070 */
[--C-:B------:R-:W-:Y:S01]  /*1c20*/  IMAD R143, R77, R6, R10.reuse ;  /* 0x000000064d8f7224 */ /* 0x100fe200078e020a */
[----:B------:R-:W-:Y:S01]  /*1c30*/  PRMT R10, RZ, 0x7610, R10 ;  /* 0x00007610ff0a7816 */ /* 0x000fe2000000000a */
[----:B------:R-:W-:Y:S01]  /*1c40*/  IMAD.U32 R11, RZ, RZ, UR12 ;  /* 0x0000000cff0b7e24 */ /* 0x000fe2000f8e00ff */
[----:B------:R-:W-:Y:S01]  /*1c50*/  LOP3.LUT R6, R100, 0x8, RZ, 0xfc, !PT ;  /* 0x0000000864067812 */ /* 0x000fe200078efcff */
[----:B------:R-:W-:Y:S02]  /*1c60*/  IMAD.U32 R8, RZ, RZ, UR12 ;  /* 0x0000000cff087e24 */ /* 0x000fe4000f8e00ff */
[----:B------:R-:W-:Y:S02]  /*1c70*/  IMAD.U32 R13, RZ, RZ, UR12 ;  /* 0x0000000cff0d7e24 */ /* 0x000fe4000f8e00ff */
[----:B------:R-:W-:Y:S01]  /*1c80*/  IMAD R78, R9, 0x2, R56 ;  /* 0x00000002094e7824 */ /* 0x000fe200078e0238 */
[----:B------:R-:W-:Y:S06]  /*1c90*/  BRA.U UP0, `(.L_x_5) ;  /* 0x0000000100187547 */ /* 0x000fec000b800000 */
[----:B------:R-:W-:Y:S01]  /*1ca0*/  ELECT P3, URZ, PT ;  /* 0x0000000000ff782f */ /* 0x000fe20003860000 */
[----:B------:R-:W-:Y:S01]  /*1cb0*/  IMAD.MOV.U32 R2, RZ, RZ, 0x1 ;  /* 0x00000001ff027424 */ /* 0x000fe200078e00ff */
[----:B------:R-:W-:Y:S01]  /*1cc0*/  UMOV UR4, 0x40 ;  /* 0x0000004000047882 */ /* 0x000fe20000000000 */
[----:B------:R-:W-:Y:S01]  /*1cd0*/  UVIRTCOUNT.DEALLOC.SMPOOL 0x80 ;  /* 0x000000800000784c */ /* 0x000fe20000000000 */
[----:B------:R-:W-:-:S09]  /*1ce0*/  ULEA UR4, UR5, UR4, 0x18 ;  /* 0x0000000405047291 */ /* 0x000fd2000f8ec0ff */
[----:B------:R0:W-:Y:S03]  /*1cf0*/  @P3 STS.U8 [UR4], R2 ;  /* 0x00000002ff003988 */ /* 0x0001e60008000004 */
.L_x_5:
[----:B------:R1:W-:Y:S01]  /*1d00*/  STL [R1+0x1c0], R241 ;  /* 0x0001c0f101007387 */ /* 0x0003e20000100800 */
[----:B------:R-:W-:-:S03]  /*1d10*/  IMAD.MOV.U32 R190, RZ, RZ, R10 ;  /* 0x000000ffffbe7224 */ /* 0x000fc600078e000a */
[----:B------:R-:W-:Y:S04]  /*1d20*/  STL [R1+0x1bc], R240 ;  /* 0x0001bcf001007387 */ /* 0x000fe80000100800 */
[----:B-1----:R-:W2:Y:S01]  /*1d30*/  LDL.LU R241, [R1+0x90] ;  /* 0x0000900001f17983 */ /* 0x002ea20000300800 */
[----:B------:R-:W-:Y:S01]  /*1d40*/  VOTEU.ALL UP2, P1 ;  /* 0x0000000000ff7886 */ /* 0x000fe20000840000 */
[----:B------:R-:W-:Y:S01]  /*1d50*/  VOTEU.ALL UP3, P1 ;  /* 0x0000000000ff7886 */ /* 0x000fe20000860000 */
[----:B------:R-:W-:Y:S01]  /*1d60*/  IMAD R5, R11, 0x2, R78 ;  /* 0x000000020b057824 */ /* 0x000fe200078e024e */
[----:B------:R-:W-:Y:S01]  /*1d70*/  STTM.16dp32bit_t0_t15.x32 tmem[UR10], RZ ;  /* 0x000000ff000079ed */ /* 0x000fe20008a8000a */
[----:B------:R-:W-:Y:S01]  /*1d80*/  STTM.16dp32bit_t16_t31.x32 tmem[UR10+0x20], RZ ;  /* 0x000020ff000079ed */ /* 0x000fe20008aa000a */
[----:B------:R-:W1:Y:S01]  /*1d90*/  FENCE.VIEW.ASYNC.T ;  /* 0x00000000000073c6 */ /* 0x000e620000000200 */
[----:B------:R-:W-:-:S04]  /*1da0*/  @!UP2 UIADD3 UR4, UPT, UPT, -UR7, 0x100000, URZ ;  /* 0x001000000704a890 */ /* 0x000fc8000fffe1ff */
[----:B------:R-:W-:Y:S02]  /*1db0*/  @!UP2 USHF.L.U32 UR5, UR4, 0xb, URZ ;  /* 0x0000000b0405a899 */ /* 0x000fe400080006ff */
[----:B------:R-:W-:Y:S01]  /*1dc0*/  @!UP2 USHF.L.U32 UR4, UR4, 0x1, URZ ;  /* 0x000000010404a899 */ /* 0x000fe200080006ff */
[----:B-1----:R-:W-:Y:S01]  /*1dd0*/  BAR.SYNC.DEFER_BLOCKING 0x0 ;  /* 0x0000000000007b1d */ /* 0x002fe20000010000 */
[----:B------:R-:W-:Y:S01]  /*1de0*/  IMAD R136, R3, UR14, RZ ;  /* 0x0000000e03887c24 */ /* 0x000fe2000f8e02ff */
[----:B------:R-:W-:Y:S01]  /*1df0*/  ISETP.LT.AND P2, PT, R6, UR22, P2 ;  /* 0x0000001606007c0c */ /* 0x000fe20009741270 */
[----:B------:R-:W-:-:S03]  /*1e00*/  IMAD R32, R32, 0x2, R5 ;  /* 0x0000000220207824 */ /* 0x000fc600078e0205 */
[C---:B------:R-:W-:Y:S01]  /*1e10*/  IADD3 R137, P3, PT, R136.reuse, UR16, RZ ;  /* 0x0000001088897c10 */ /* 0x040fe2000ff7e0ff */
[----:B------:R-:W-:Y:S02]  /*1e20*/  IMAD R59, R59, 0x2, R32 ;  /* 0x000000023b3b7824 */ /* 0x000fe400078e0220 */
[----:B------:R-:W-:Y:S01]  /*1e30*/  IMAD.U32 R9, RZ, RZ, UR12 ;  /* 0x0000000cff097e24 */ /* 0x000fe2000f8e00ff */
[----:B------:R-:W-:Y:S01]  /*1e40*/  LEA.HI.X.SX32 R136, R136, UR17, 0x1, P3 ;  /* 0x0000001188887c11 */ /* 0x000fe200098f0eff */
[----:B------:R-:W-:Y:S01]  /*1e50*/  IMAD R8, R8, 0x4, R59 ;  /* 0x0000000408087824 */ /* 0x000fe200078e023b */
[CC--:B0-----:R-:W-:Y:S01]  /*1e60*/  IADD3 R2, P3, PT, R4.reuse, R137.reuse, RZ ;  /* 0x0000008904027210 */ /* 0x0c1fe20007f7e0ff */
[----:B------:R-:W-:Y:S01]  /*1e70*/  IMAD.U32 R11, RZ, RZ, UR12 ;  /* 0x0000000cff0b7e24 */ /* 0x000fe2000f8e00ff */
[C---:B------:R-:W-:Y:S01]  /*1e80*/  IADD3 R3, P4, PT, R5.reuse, R137, RZ ;  /* 0x0000008905037210 */ /* 0x040fe20007f9e0ff */
[----:B------:R-:W-:Y:S01]  /*1e90*/  IMAD.U32 R10, RZ, RZ, UR12 ;  /* 0x0000000cff0a7e24 */ /* 0x000fe2000f8e00ff */
[-C--:B------:R-:W-:Y:S01]  /*1ea0*/  LEA.HI.X.SX32 R4, R4, R136.reuse, 0x1, P3 ;  /* 0x0000008804047211 */ /* 0x080fe200018f0eff */
[----:B------:R-:W-:Y:S01]  /*1eb0*/  IMAD.U32 R62, RZ, RZ, UR12 ;  /* 0x0000000cff3e7e24 */ /* 0x000fe2000f8e00ff */
[----:B------:R-:W-:-:S02]  /*1ec0*/  LEA.HI.X.SX32 R5, R5, R136, 0x1, P4 ;  /* 0x0000008805057211 */ /* 0x000fc400020f0eff */
[C---:B------:R-:W-:Y:S02]  /*1ed0*/  LOP3.LUT R14, R100.reuse, 0x10, RZ, 0xfc, !PT ;  /* 0x00000010640e7812 */ /* 0x040fe400078efcff */
[----:B------:R-:W-:Y:S01]  /*1ee0*/  LOP3.LUT R12, R100, 0x18, RZ, 0xfc, !PT ;  /* 0x00000018640c7812 */ /* 0x000fe200078efcff */
[----:B------:R-:W-:Y:S01]  /*1ef0*/  IMAD.U32 R65, RZ, RZ, UR12 ;  /* 0x0000000cff417e24 */ /* 0x000fe2000f8e00ff */
[----:B------:R-:W0:Y:S02]  /*1f00*/  FENCE.VIEW.ASYNC.S ;  /* 0x00000000000073c6 */ /* 0x000e240000000000 */
[----:B0-----:R0:W1:Y:S01]  /*1f10*/  @!UP3 SYNCS.EXCH.64 URZ, [UR6], UR4 ;  /* 0x0000000406ffb5b2 */ /* 0x0010620008000100 */
[----:B------:R-:W-:Y:S01]  /*1f20*/  IMAD R34, R13, 0x2, R8 ;  /* 0x000000020d227824 */ /* 0x000fe200078e0208 */
[----:B------:R3:W-:Y:S01]  /*1f30*/  STL [R1+0x1b8], R242 ;  /* 0x0001b8f201007387 */ /* 0x0007e20000100800 */
[----:B------:R-:W-:Y:S02]  /*1f40*/  @P0 IMAD.MOV.U32 R6, RZ, RZ, R2 ;  /* 0x000000ffff060224 */ /* 0x000fe400078e0002 */
[----:B------:R-:W-:Y:S01]  /*1f50*/  IMAD R58, R9, 0x2, R34 ;  /* 0x00000002093a7824 */ /* 0x000fe200078e0222 */
[----:B------:R4:W-:Y:S01]  /*1f60*/  STL [R1+0x1b4], R243 ;  /* 0x0001b4f301007387 */ /* 0x0009e20000100800 */
[----:B------:R-:W-:Y:S01]  /*1f70*/  @P0 IMAD.MOV.U32 R7, RZ, RZ, R4 ;  /* 0x000000ffff070224 */ /* 0x000fe200078e0004 */
[----:B-1----:R-:W-:Y:S01]  /*1f80*/  BAR.SYNC.DEFER_BLOCKING 0x0 ;  /* 0x0000000000007b1d */ /* 0x002fe20000010000 */
[----:B------:R-:W-:-:S04]  /*1f90*/  IMAD R80, R11, 0x2, R58 ;  /* 0x000000020b507824 */ /* 0x000fc800078e023a */
[----:B------:R-:W-:Y:S02]  /*1fa0*/  IMAD R9, R9, 0x2, R80 ;  /* 0x0000000209097824 */ /* 0x000fe400078e0250 */
[----:B------:R-:W-:Y:S01]  /*1fb0*/  IMAD.U32 R13, RZ, RZ, UR12 ;  /* 0x0000000cff0d7e24 */ /* 0x000fe2000f8e00ff */
[----:B---3--:R-:W-:Y:S01]  /*1fc0*/  PRMT R242, RZ, 0x7610, R242 ;  /* 0x00007610fff27816 */ /* 0x008fe200000000f2 */
[----:B------:R-:W-:Y:S02]  /*1fd0*/  IMAD R35, R10, 0x2, R9 ;  /* 0x000000020a237824 */ /* 0x000fe400078e0209 */
[----:B------:R-:W-:Y:S01]  /*1fe0*/  IMAD.U32 R82, RZ, RZ, UR12 ;  /* 0x0000000cff527e24 */ /* 0x000fe2000f8e00ff */
[----:B----4-:R-:W-:Y:S01]  /*1ff0*/  PRMT R243, RZ, 0x7610, R243 ;  /* 0x00007610fff37816 */ /* 0x010fe200000000f3 */
[----:B------:R-:W-:Y:S02]  /*2000*/  IMAD R62, R62, 0x2, R35 ;  /* 0x000000023e3e7824 */ /* 0x000fe400078e0223 */
[----:B------:R-:W-:Y:S01]  /*2010*/  IMAD.U32 R40, RZ, RZ, UR12 ;  /* 0x0000000cff287e24 */ /* 0x000fe2000f8e00ff */
[----:B------:R-:W-:Y:S01]  /*2020*/  LOP3.LUT R15, R100, 0x20, RZ, 0xfc, !PT ;  /* 0x00000020640f7812 */ /* 0x000fe200078efcff */
[----:B------:R-:W-:Y:S01]  /*2030*/  IMAD.U32 R41, RZ, RZ, UR12 ;  /* 0x0000000cff297e24 */ /* 0x000fe2000f8e00ff */
[----:B------:R-:W-:Y:S01]  /*2040*/  STL [R1+0x1b0], R245 ;  /* 0x0001b0f501007387 */ /* 0x000fe20000100800 */
[----:B------:R-:W-:-:S02]  /*2050*/  IMAD.U32 R66, RZ, RZ, UR12 ;  /* 0x0000000cff427e24 */ /* 0x000fc4000f8e00ff */
[----:B------:R-:W-:Y:S01]  /*2060*/  IMAD.U32 R17, RZ, RZ, UR12 ;  /* 0x0000000cff117e24 */ /* 0x000fe2000f8e00ff */
[----:B------:R-:W-:Y:S04]  /*2070*/  STL [R1+0x1ac], R244 ;  /* 0x0001acf401007387 */ /* 0x000fe80000100800 */
[----:B------:R1:W3:Y:S01]  /*2080*/  @P0 LDG.E.U8 R190, desc[UR20][R6.64] ;  /* 0x0000001406be0981 */ /* 0x0002e2000c1e1100 */
[----:B------:R-:W-:-:S03]  /*2090*/  PLOP3.LUT P0, PT, PT, PT, UP1, 0x80, 0x8 ;  /* 0x000000000008781c */ /* 0x000fc60003f0f018 */
[----:B------:R4:W-:Y:S01]  /*20a0*/  STL [R1+0x1a8], R101 ;  /* 0x0001a86501007387 */ /* 0x0009e20000100800 */
[----:B-1----:R-:W-:Y:S02]  /*20b0*/  @P2 IMAD.MOV.U32 R6, RZ, RZ, R3 ;  /* 0x000000ffff062224 */ /* 0x002fe400078e0003 */
[----:B------:R-:W-:Y:S01]  /*20c0*/  @P2 IMAD.MOV.U32 R7, RZ, RZ, R5 ;  /* 0x000000ffff072224 */ /* 0x000fe200078e0005 */
[----:B------:R-:W-:Y:S01]  /*20d0*/  ISETP.LT.AND P0, PT, R14, UR22, P0 ;  /* 0x000000160e007c0c */ /* 0x000fe20008701270 */
[----:B------:R-:W-:Y:S01]  /*20e0*/  IMAD.U32 R19, RZ, RZ, UR12 ;  /* 0x0000000cff137e24 */ /* 0x000fe2000f8e00ff */
[C---:B------:R-:W-:Y:S01]  /*20f0*/  LOP3.LUT R14, R100.reuse, 0x28, RZ, 0xfc, !PT ;  /* 0x00000028640e7812 */ /* 0x040fe200078efcff */
[----:B------:R-:W-:Y:S01]  /*2100*/  IMAD.U32 R48, RZ, RZ, UR12 ;  /* 0x0000000cff307e24 */ /* 0x000fe2000f8e00ff */
[----:B----4-:R-:W-:Y:S02]  /*2110*/  PRMT R101, RZ, 0x7610, R101 ;  /* 0x00007610ff657816 */ /* 0x010fe40000000065 */
[----:B------:R-:W-:Y:S01]  /*2120*/  LOP3.LUT R20, R100, 0x30, RZ, 0xfc, !PT ;  /* 0x0000003064147812 */ /* 0x000fe200078efcff */
[----:B------:R-:W-:Y:S01]  /*2130*/  IMAD.U32 R69, RZ, RZ, UR12 ;  /* 0x0000000cff457e24 */ /* 0x000fe2000f8e00ff */
[----:B------:R-:W-:-:S02]  /*2140*/  PRMT R244, RZ, 0x7610, R244 ;  /* 0x00007610fff47816 */ /* 0x000fc400000000f4 */
[C---:B------:R-:W-:Y:S01]  /*2150*/  LOP3.LUT R18, R100.reuse, 0x38, RZ, 0xfc, !PT ;  /* 0x0000003864127812 */ /* 0x040fe200078efcff */
[----:B------:R-:W-:Y:S01]  /*2160*/  IMAD.U32 R21, RZ, RZ, UR12 ;  /* 0x0000000cff157e24 */ /* 0x000fe2000f8e00ff */
[----:B------:R-:W-:Y:S01]  /*2170*/  PRMT R245, RZ, 0x7610, R245 ;  /* 0x00007610fff57816 */ /* 0x000fe200000000f5 */
[----:B------:R-:W-:Y:S01]  /*2180*/  IMAD.U32 R23, RZ, RZ, UR12 ;  /* 0x0000000cff177e24 */ /* 0x000fe2000f8e00ff */
[C---:B------:R-:W-:Y:S01]  /*2190*/  LOP3.LUT R25, R100.reuse, 0x40, RZ, 0xfc, !PT ;  /* 0x0000004064197812 */ /* 0x040fe200078efcff */
[----:B------:R-:W-:Y:S01]  /*21a0*/  IMAD.U32 R22, RZ, RZ, UR12 ;  /* 0x0000000cff167e24 */ /* 0x000fe2000f8e00ff */
[----:B------:R-:W-:Y:S01]  /*21b0*/  PRMT R240, RZ, 0x7610, R240 ;  /* 0x00007610fff07816 */ /* 0x000fe200000000f0 */
[----:B------:R-:W-:Y:S01]  /*21c0*/  IMAD.U32 R72, RZ, RZ, UR12 ;  /* 0x0000000cff487e24 */ /* 0x000fe2000f8e00ff */
[----:B------:R-:W-:Y:S01]  /*21d0*/  LOP3.LUT R24, R100, 0x48, RZ, 0xfc, !PT ;  /* 0x0000004864187812 */ /* 0x000fe200078efcff */
[----:B------:R-:W-:Y:S01]  /*21e0*/  STL [R1+0x140], R2 ;  /* 0x0001400201007387 */ /* 0x000fe20000100800 */
[----:B------:R-:W-:-:S02]  /*21f0*/  PRMT R27, RZ, 0x7610, R27 ;  /* 0x00007610ff1b7816 */ /* 0x000fc4000000001b */
[----:B------:R-:W-:Y:S01]  /*2200*/  PRMT R26, RZ, 0x7610, R26 ;  /* 0x00007610ff1a7816 */ /* 0x000fe2000000001a */
[----:B------:R-:W-:Y:S04]  /*2210*/  STL [R1+0x13c], R4 ;  /* 0x00013c0401007387 */ /* 0x000fe80000100800 */
[----:B--2---:R1:W2:Y:S01]  /*2220*/  @P2 LDG.E.U8 R241, desc[UR20][R6.64] ;  /* 0x0000001406f12981 */ /* 0x0042a2000c1e1100 */
[----:B------:R-:W-:-:S04]  /*2230*/  PLOP3.LUT P2, PT, PT, PT, UP1, 0x80, 0x8 ;  /* 0x000000000008781c */ /* 0x000fc80003f4f018 */
[----:B------:R-:W-:Y:S01]  /*2240*/  ISETP.LT.AND P2, PT, R12, UR22, P2 ;  /* 0x000000160c007c0c */ /* 0x000fe20009741270 */
[----:B------:R-:W-:Y:S01]  /*2250*/  IMAD R12, R11, 0x4, R62 ;  /* 0x000000040b0c7824 */ /* 0x000fe200078e023e */
[----:B-1----:R-:W-:-:S03]  /*2260*/  IADD3 R6, P3, PT, R8, R137, RZ ;  /* 0x0000008908067210 */ /* 0x002fc60007f7e0ff */
[----:B------:R-:W-:Y:S01]  /*2270*/  IMAD R42, R13, 0x2, R12 ;  /* 0x000000020d2a7824 */ /* 0x000fe200078e020c */
[C---:B------:R-:W-:Y:S02]  /*2280*/  IADD3 R7, P4, PT, R9.reuse, R137, RZ ;  /* 0x0000008909077210 */ /* 0x040fe40007f9e0ff */
[-C--:B------:R-:W-:Y:S01]  /*2290*/  LEA.HI.X.SX32 R8, R8, R136.reuse, 0x1, P3 ;  /* 0x0000008808087211 */ /* 0x080fe200018f0eff */
[----:B------:R-:W-:Y:S01]  /*22a0*/  @P0 IMAD.MOV.U32 R10, RZ, RZ, R6 ;  /* 0x000000ffff0a0224 */ /* 0x000fe200078e0006 */
[----:B------:R-:W-:Y:S01]  /*22b0*/  LEA.HI.X.SX32 R9, R9, R136, 0x1, P4 ;  /* 0x0000008809097211 */ /* 0x000fe200020f0eff */
[----:B------:R-:W-:Y:S02]  /*22c0*/  IMAD R65, R65, 0x2, R42 ;  /* 0x0000000241417824 */ /* 0x000fe400078e022a */
[----:B------:R-:W-:Y:S02]  /*22d0*/  @P0 IMAD.MOV.U32 R11, RZ, RZ, R8 ;  /* 0x000000ffff0b0224 */ /* 0x000fe400078e0008 */
[----:B------:R-:W-:-:S03]  /*22e0*/  IMAD R82, R82, 0x2, R65 ;  /* 0x0000000252527824 */ /* 0x000fc600078e0241 */
[----:B------:R1:W4:Y:S01]  /*22f0*/  @P0 LDG.E.U8 R242, desc[UR20][R10.64] ;  /* 0x000000140af20981 */ /* 0x000322000c1e1100 */
[----:B------:R-:W-:Y:S01]  /*2300*/  IMAD R13, R13, 0x2, R82 ;  /* 0x000000020d0d7824 */ /* 0x000fe200078e0252 */
[----:B------:R-:W-:Y:S01]  /*2310*/  PLOP3.LUT P0, PT, PT, PT, UP1, 0x80, 0x8 ;  /* 0x000000000008781c */ /* 0x000fe20003f0f018 */
[----:B-1----:R-:W-:Y:S02]  /*2320*/  @P2 IMAD.MOV.U32 R10, RZ, RZ, R7 ;  /* 0x000000ffff0a2224 */ /* 0x002fe400078e0007 */
[----:B------:R-:W-:Y:S02]  /*2330*/  @P2 IMAD.MOV.U32 R11, RZ, RZ, R9 ;  /* 0x000000ffff0b2224 */ /* 0x000fe400078e0009 */
[----:B------:R-:W-:-:S03]  /*2340*/  IMAD R40, R40, 0x2, R13 ;  /* 0x0000000228287824 */ /* 0x000fc600078e020d */
[----:B------:R1:W2:Y:S01]  /*2350*/  @P2 LDG.E.U8 R243, desc[UR20][R10.64] ;  /* 0x000000140af32981 */ /* 0x0002a2000c1e1100 */
[----:B------:R-:W-:Y:S01]  /*2360*/  ISETP.LT.AND P0, PT, R15, UR22, P0 ;  /* 0x000000160f007c0c */ /* 0x000fe20008701270 */
[----:B------:R-:W-:Y:S02]  /*2370*/  IMAD.U32 R15, RZ, RZ, UR12 ;  /* 0x0000000cff0f7e24 */ /* 0x000fe4000f8e00ff */
[----:B-1----:R-:W-:-:S04]  /*2380*/  IMAD.U32 R11, RZ, RZ, UR12 ;  /* 0x0000000cff0b7e24 */ /* 0x002fc8000f8e00ff */
[----:B------:R-:W-:Y:S01]  /*2390*/  IMAD R64, R11, 0x2, R40 ;  /* 0x000000020b407824 */ /* 0x000fe200078e0228 */
[----:B------:R-:W-:-:S03]  /*23a0*/  PLOP3.LUT P2, PT, PT, PT, UP1, 0x80, 0x8 ;  /* 0x000000000008781c */ /* 0x000fc60003f4f018 */
[----:B------:R-:W-:Y:S01]  /*23b0*/  IMAD R16, R15, 0x4, R64 ;  /* 0x000000040f107824 */ /* 0x000fe200078e0240 */
[----:B------:R-:W-:-:S03]  /*23c0*/  IADD3 R10, P3, PT, R12, R137, RZ ;  /* 0x000000890c0a7210 */ /* 0x000fc60007f7e0ff */
[----:B------:R-:W-:Y:S01]  /*23d0*/  IMAD R41, R41, 0x2, R16 ;  /* 0x0000000229297824 */ /* 0x000fe200078e0210 */
[----:B------:R-:W-:Y:S02]  /*23e0*/  ISETP.LT.AND P2, PT, R14, UR22, P2 ;  /* 0x000000160e007c0c */ /* 0x000fe40009741270 */
[-C--:B------:R-:W-:Y:S01]  /*23f0*/  LEA.HI.X.SX32 R12, R12, R136.reuse, 0x1, P3 ;  /* 0x000000880c0c7211 */ /* 0x080fe200018f0eff */
[----:B------:R-:W-:Y:S01]  /*2400*/  IMAD R66, R66, 0x2, R41 ;  /* 0x0000000242427824 */ /* 0x000fe200078e0229 */
[----:B------:R-:W-:Y:S01]  /*2410*/  IADD3 R11, P4, PT, R13, R137, RZ ;  /* 0x000000890d0b7210 */ /* 0x000fe20007f9e0ff */
[----:B------:R-:W-:Y:S02]  /*2420*/  @P0 IMAD.MOV.U32 R14, RZ, RZ, R10 ;  /* 0x000000ffff0e0224 */ /* 0x000fe400078e000a */
[----:B------:R-:W-:Y:S02]  /*2430*/  @P0 IMAD.MOV.U32 R15, RZ, RZ, R12 ;  /* 0x000000ffff0f0224 */ /* 0x000fe400078e000c */
[----:B------:R-:W-:Y:S01]  /*2440*/  IMAD R84, R17, 0x2, R66 ;  /* 0x0000000211547824 */ /* 0x000fe200078e0242 */
[----:B------:R-:W-:-:S02]  /*2450*/  LEA.HI.X.SX32 R13, R13, R136, 0x1, P4 ;  /* 0x000000880d0d7211 */ /* 0x000fc400020f0eff */
[----:B------:R1:W2:Y:S01]  /*2460*/  @P0 LDG.E.U8 R101, desc[UR20][R14.64] ;  /* 0x000000140e650981 */ /* 0x0002a2000c1e1100 */
[----:B------:R-:W-:Y:S01]  /*2470*/  IMAD R17, R19, 0x2, R84 ;  /* 0x0000000213117824 */ /* 0x000fe200078e0254 */
[----:B------:R-:W-:-:S03]  /*2480*/  PLOP3.LUT P0, PT, PT, PT, UP1, 0x80, 0x8 ;  /* 0x000000000008781c */ /* 0x000fc60003f0f018 */
[----:B------:R-:W-:Y:S01]  /*2490*/  IMAD R48, R48, 0x2, R17 ;  /* 0x0000000230307824 */ /* 0x000fe200078e0211 */
[----:B------:R-:W-:Y:S01]  /*24a0*/  ISETP.LT.AND P0, PT, R20, UR22, P0 ;  /* 0x0000001614007c0c */ /* 0x000fe20008701270 */
[----:B-1----:R-:W-:Y:S02]  /*24b0*/  @P2 IMAD.MOV.U32 R14, RZ, RZ, R11 ;  /* 0x000000ffff0e2224 */ /* 0x002fe400078e000b */
[----:B------:R-:W-:Y:S02]  /*24c0*/  @P2 IMAD.MOV.U32 R15, RZ, RZ, R13 ;  /* 0x000000ffff0f2224 */ /* 0x000fe400078e000d */
[----:B------:R-:W-:Y:S02]  /*24d0*/  IMAD.U32 R20, RZ, RZ, UR12 ;  /* 0x0000000cff147e24 */ /* 0x000fe4000f8e00ff */
[----:B------:R-:W-:Y:S01]  /*24e0*/  IMAD R69, R69, 0x2, R48 ;  /* 0x0000000245457824 */ /* 0x000fe200078e0230 */
[----:B------:R1:W2:Y:S01]  /*24f0*/  @P2 LDG.E.U8 R244, desc[UR20][R14.64] ;  /* 0x000000140ef42981 */ /* 0x0002a2000c1e1100 */
[----:B------:R-:W-:-:S02]  /*2500*/  PLOP3.LUT P2, PT, PT, PT, UP1, 0x80, 0x8 ;  /* 0x000000000008781c */ /* 0x000fc40003f4f018 */
[----:B------:R-:W-:Y:S02]  /*2510*/  IMAD R20, R20, 0x4, R69 ;  /* 0x0000000414147824 */ /* 0x000fe400078e0245 */
[----:B------:R-:W-:Y:S02]  /*2520*/  ISETP.LT.AND P2, PT, R18, UR22, P2 ;  /* 0x0000001612007c0c */ /* 0x000fe40009741270 */
[----:B-1----:R-:W-:Y:S01]  /*2530*/  IADD3 R14, P3, PT, R16, R137, RZ ;  /* 0x00000089100e7210 */ /* 0x002fe20007f7e0ff */
[----:B------:R-:W-:-:S03]  /*2540*/  IMAD R46, R21, 0x2, R20 ;  /* 0x00000002152e7824 */ /* 0x000fc600078e0214 */
[-C--:B------:R-:W-:Y:S01]  /*2550*/  LEA.HI.X.SX32 R16, R16, R136.reuse, 0x1, P3 ;  /* 0x0000008810107211 */ /* 0x080fe200018f0eff */
[----:B------:R-:W-:Y:S01]  /*2560*/  @P0 IMAD.MOV.U32 R18, RZ, RZ, R14 ;  /* 0x000000ffff120224 */ /* 0x000fe200078e000e */
[----:B------:R-:W-:Y:S01]  /*2570*/  IADD3 R15, P4, PT, R17, R137, RZ ;  /* 0x00000089110f7210 */ /* 0x000fe20007f9e0ff */
[----:B------:R-:W-:Y:S02]  /*2580*/  IMAD R70, R23, 0x2, R46 ;  /* 0x0000000217467824 */ /* 0x000fe400078e022e */
[----:B------:R-:W-:Y:S01]  /*2590*/  @P0 IMAD.MOV.U32 R19, RZ, RZ, R16 ;  /* 0x000000ffff130224 */ /* 0x000fe200078e0010 */
[----:B------:R-:W-:Y:S01]  /*25a0*/  LEA.HI.X.SX32 R17, R17, R136, 0x1, P4 ;  /* 0x0000008811117211 */ /* 0x000fe200020f0eff */
[----:B------:R-:W-:-:S03]  /*25b0*/  IMAD R86, R21, 0x2, R70 ;  /* 0x0000000215567824 */ /* 0x000fc600078e0246 */
[----:B------:R1:W2:Y:S01]  /*25c0*/  @P0 LDG.E.U8 R245, desc[UR20][R18.64] ;  /* 0x0000001412f50981 */ /* 0x0002a2000c1e1100 */
[----:B------:R-:W-:Y:S01]  /*25d0*/  PLOP3.LUT P0, PT, PT, PT, UP1, 0x80, 0x8 ;  /* 0x000000000008781c */ /* 0x000fe20003f0f018 */
[----:B------:R-:W-:-:S03]  /*25e0*/  IMAD R21, R23, 0x2, R86 ;  /* 0x0000000217157824 */ /* 0x000fc600078e0256 */
[----:B------:R-:W-:Y:S01]  /*25f0*/  ISETP.LT.AND P0, PT, R25, UR22, P0 ;  /* 0x0000001619007c0c */ /* 0x000fe20008701270 */
[----:B-1----:R-:W-:Y:S02]  /*2600*/  @P2 IMAD.MOV.U32 R18, RZ, RZ, R15 ;  /* 0x000000ffff122224 */ /* 0x002fe400078e000f */
[----:B------:R-:W-:Y:S02]  /*2610*/  @P2 IMAD.MOV.U32 R19, RZ, RZ, R17 ;  /* 0x000000ffff132224 */ /* 0x000fe400078e0011 */
[----:B------:R-:W-:-:S03]  /*2620*/  IMAD R47, R22, 0x2, R21 ;  /* 0x00000002162f7824 */ /* 0x000fc600078e0215 */
[----:B------:R1:W2:Y:S01]  /*2630*/  @P2 LDG.E.U8 R240, desc[UR20][R18.64] ;  /* 0x0000001412f02981 */ /* 0x0002a2000c1e1100 */
[----:B------:R-:W-:Y:S01]  /*2640*/  PLOP3.LUT P2, PT, PT, PT, UP1, 0x80, 0x8 ;  /* 0x000000000008781c */ /* 0x000fe20003f4f018 */
[----:B------:R-:W-:Y:S01]  /*2650*/  IMAD R72, R72, 0x2, R47 ;  /* 0x0000000248487824 */ /* 0x000fe200078e022f */
[----:B-1----:R-:W-:-:S04]  /*2660*/  IADD3 R18, P3, PT, R20, R137, RZ ;  /* 0x0000008914127210 */ /* 0x002fc80007f7e0ff */
[----:B------:R-:W-:Y:S02]  /*2670*/  LEA.HI.X.SX32 R20, R20, R136, 0x1, P3 ;  /* 0x0000008814147211 */ /* 0x000fe400018f0eff */
[----:B------:R-:W-:Y:S01]  /*2680*/  ISETP.LT.AND P2, PT, R24, UR22, P2 ;  /* 0x0000001618007c0c */ /* 0x000fe20009741270 */
[----:B------:R-:W-:Y:S02]  /*2690*/  IMAD R24, R23, 0x4, R72 ;  /* 0x0000000417187824 */ /* 0x000fe400078e0248 */
[----:B------:R-:W-:Y:S02]  /*26a0*/  @P0 IMAD.MOV.U32 R22, RZ, RZ, R18 ;  /* 0x000000ffff160224 */ /* 0x000fe400078e0012 */
[----:B------:R-:W-:Y:S01]  /*26b0*/  @P0 IMAD.MOV.U32 R23, RZ, RZ, R20 ;  /* 0x000000ffff170224 */ /* 0x000fe200078e0014 */
[----:B------:R-:W-:-:S04]  /*26c0*/  IADD3 R19, P4, PT, R21, R137, RZ ;  /* 0x0000008915137210 */ /* 0x000fc80007f9e0ff */
[----:B------:R1:W2:Y:S01]  /*26d0*/  @P0 LDG.E.U8 R27, desc[UR20][R22.64] ;  /* 0x00000014161b0981 */ /* 0x0002a2000c1e1100 */
[----:B------:R-:W-:Y:S02]  /*26e0*/  LEA.HI.X.SX32 R21, R21, R136, 0x1, P4 ;  /* 0x0000008815157211 */ /* 0x000fe400020f0eff */
[----:B-1----:R-:W-:-:S03]  /*26f0*/  @P2 IMAD.MOV.U32 R22, RZ, RZ, R19 ;  /* 0x000000ffff162224 */ /* 0x002fc600078e0013 */
[----:B------:R-:W-:-:S05]  /*2700*/  @P2 IMAD.MOV.U32 R23, RZ, RZ, R21 ;  /* 0x000000ffff172224 */ /* 0x000fca00078e0015 */
[----:B------:R1:W3:Y:S04]  /*2710*/  @P2 LDG.E.U8 R26, desc[UR20][R22.64] ;  /* 0x00000014161a2981 */ /* 0x0002e8000c1e1100 */
[----:B------:R-:W-:Y:S04]  /*2720*/  STL [R1+0x148], R3 ;  /* 0x0001480301007387 */ /* 0x000fe80000100800 */
[----:B------:R-:W-:Y:S04]  /*2730*/  STL [R1+0x144], R5 ;  /* 0x0001440501007387 */ /* 0x000fe80000100800 */
[----:B------:R-:W-:Y:S04]  /*2740*/  STL [R1+0x150], R6 ;  /* 0x0001500601007387 */ /* 0x000fe80000100800 */
[----:B------:R-:W-:Y:S01]  /*2750*/  STL [R1+0x14c], R8 ;  /* 0x00014c0801007387 */ /* 0x000fe20000100800 */
[----:B------:R-:W-:-:S03]  /*2760*/  IMAD.U32 R25, RZ, RZ, UR12 ;  /* 0x0000000cff197e24 */ /* 0x000fc6000f8e00ff */
[----:B------:R-:W-:Y:S04]  /*2770*/  STL [R1+0x158], R7 ;  /* 0x0001580701007387 */ /* 0x000fe80000100800 */
[----:B------:R-:W-:Y:S04]  /*2780*/  STL [R1+0x154], R9 ;  /* 0x0001540901007387 */ /* 0x000fe80000100800 */
[----:B------:R-:W-:Y:S04]  /*2790*/  STL [R1+0x160], R10 ;  /* 0x0001600a01007387 */ /* 0x000fe80000100800 */
[----:B------:R-:W-:Y:S01]  /*27a0*/  STL [R1+0x15c], R12 ;  /* 0x00015c0c01007387 */ /* 0x000fe20000100800 */
[----:B------:R-:W-:-:S03]  /*27b0*/  IMAD.U32 R75, RZ, RZ, UR12 ;  /* 0x0000000cff4b7e24 */ /* 0x000fc6000f8e00ff */
[----:B------:R-:W-:Y:S01]  /*27c0*/  STL [R1+0x168], R11 ;  /* 0x0001680b01007387 */ /* 0x000fe20000100800 */
[----:B------:R-:W-:-:S03]  /*27d0*/  IMAD R54, R25, 0x2, R24 ;  /* 0x0000000219367824 */ /* 0x000fc600078e0218 */
        /* <DEDUP_REMOVED lines=9> */
[----:B------:R-:W-:-:S03]  /*2870*/  IMAD R88, R88, 0x2, R75 ;  /* 0x0000000258587824 */ /* 0x000fc600078e024b */
[----:B------:R-:W-:Y:S01]  /*2880*/  STL [R1+0x188], R19 ;  /* 0x0001881301007387 */ /* 0x000fe20000100800 */
[----:B------:R-:W-:-:S03]  /*2890*/  PLOP3.LUT P0, PT, PT, PT, UP1, 0x80, 0x8 ;  /* 0x000000000008781c */ /* 0x000fc60003f0f018 */
[----:B------:R-:W-:Y:S01]  /*28a0*/  STL [R1+0x184], R21 ;  /* 0x0001841501007387 */ /* 0x000fe20000100800 */
[----:B------:R-:W-:Y:S02]  /*28b0*/  IMAD.U32 R52, RZ, RZ, UR12 ;  /* 0x0000000cff347e24 */ /* 0x000fe4000f8e00ff */
[----:B------:R-:W-:Y:S01]  /*28c0*/  IMAD R25, R25, 0x2, R88 ;  /* 0x0000000219197824 */ /* 0x000fe200078e0258 */
[----:B-1----:R-:W-:Y:S01]  /*28d0*/  IADD3 R22, P3, PT, R24, R137, RZ ;  /* 0x0000008918167210 */ /* 0x002fe20007f7e0ff */
[----:B------:R-:W-:Y:S02]  /*28e0*/  IMAD.U32 R23, RZ, RZ, UR12 ;  /* 0x0000000cff177e24 */ /* 0x000fe4000f8e00ff */
[----:B------:R-:W-:Y:S01]  /*28f0*/  IMAD R52, R52, 0x2, R25 ;  /* 0x0000000234347824 */ /* 0x000fe200078e0219 */
[----:B------:R-:W-:Y:S02]  /*2900*/  PLOP3.LUT P2, PT, PT, PT, UP1, 0x80, 0x8 ;  /* 0x000000000008781c */ /* 0x000fe40003f4f018 */
[----:B------:R-:W-:Y:S01]  /*2910*/  LEA.HI.X.SX32 R24, R24, R136, 0x1, P3 ;  /* 0x0000008818187211 */ /* 0x000fe200018f0eff */
[----:B------:R-:W-:Y:S01]  /*2920*/  IMAD R76, R23, 0x2, R52 ;  /* 0x00000002174c7824 */ /* 0x000fe200078e0234 */
[----:B------:R-:W-:-:S02]  /*2930*/  PRMT R36, RZ, 0x7610, R36 ;  /* 0x00007610ff247816 */ /* 0x000fc40000000024 */
[----:B------:R-:W-:-:S04]  /*2940*/  IADD3 R23, P4, PT, R25, R137, RZ ;  /* 0x0000008919177210 */ /* 0x000fc80007f9e0ff */
[----:B------:R-:W-:Y:S02]  /*2950*/  LEA.HI.X.SX32 R25, R25, R136, 0x1, P4 ;  /* 0x0000008819197211 */ /* 0x000fe400020f0eff */
[----:B------:R-:W-:Y:S01]  /*2960*/  PRMT R29, RZ, 0x7610, R29 ;  /* 0x00007610ff1d7816 */ /* 0x000fe2000000001d */
[----:B--2---:R1:W-:Y:S02]  /*2970*/  STL [R1+0x74], R27 ;  /* 0x0000741b01007387 */ /* 0x0043e40000100800 */
[----:B-1----:R-:W-:-:S04]  /*2980*/  LOP3.LUT R27, R100, 0x50, RZ, 0xfc, !PT ;  /* 0x00000050641b7812 */ /* 0x002fc800078efcff */
[----:B------:R-:W-:Y:S01]  /*2990*/  ISETP.LT.AND P0, PT, R27, UR22, P0 ;  /* 0x000000161b007c0c */ /* 0x000fe20008701270 */
[----:B------:R-:W-:Y:S01]  /*29a0*/  IMAD.U32 R27, RZ, RZ, UR12 ;  /* 0x0000000cff1b7e24 */ /* 0x000fe2000f8e00ff */
[----:B---3--:R1:W-:Y:S03]  /*29b0*/  STL [R1+0x70], R26 ;  /* 0x0000701a01007387 */ /* 0x0083e60000100800 */
[----:B------:R-:W-:Y:S01]  /*29c0*/  IMAD R28, R27, 0x4, R76 ;  /* 0x000000041b1c7824 */ /* 0x000fe200078e024c */
[----:B-1----:R-:W-:-:S07]  /*29d0*/  LOP3.LUT R26, R100, 0x58, RZ, 0xfc, !PT ;  /* 0x00000058641a7812 */ /* 0x002fce00078efcff */
[----:B------:R-:W-:Y:S01]  /*29e0*/  @P0 IMAD.MOV.U32 R27, RZ, RZ, R24 ;  /* 0x000000ffff1b0224 */ /* 0x000fe200078e0018 */
[----:B------:R-:W-:Y:S01]  /*29f0*/  ISETP.LT.AND P2, PT, R26, UR22, P2 ;  /* 0x000000161a007c0c */ /* 0x000fe20009741270 */
[----:B------:R-:W-:-:S05]  /*2a00*/  @P0 IMAD.MOV.U32 R26, RZ, RZ, R22 ;  /* 0x000000ffff1a0224 */ /* 0x000fca00078e0016 */
[----:B------:R1:W2:Y:S07]  /*2a10*/  @P0 LDG.E.U8 R36, desc[UR20][R26.64] ;  /* 0x000000141a240981 */ /* 0x0002ae000c1e1100 */
[----:B-1----:R-:W-:Y:S02]  /*2a20*/  @P2 IMAD.MOV.U32 R26, RZ, RZ, R23 ;  /* 0x000000ffff1a2224 */ /* 0x002fe400078e0017 */
[----:B------:R-:W-:-:S05]  /*2a30*/  @P2 IMAD.MOV.U32 R27, RZ, RZ, R25 ;  /* 0x000000ffff1b2224 */ /* 0x000fca00078e0019 */
[----:B------:R1:W3:Y:S01]  /*2a40*/  @P2 LDG.E.U8 R29, desc[UR20][R26.64] ;  /* 0x000000141a1d2981 */ /* 0x0002e2000c1e1100 */
[----:B------:R-:W-:-:S03]  /*2a50*/  IMAD.U32 R53, RZ, RZ, UR12 ;  /* 0x0000000cff357e24 */ /* 0x000fc6000f8e00ff */
[----:B------:R-:W-:Y:S01]  /*2a60*/  STL [R1+0x190], R22 ;  /* 0x0001901601007387 */ /* 0x000fe20000100800 */
[----:B------:R-:W-:-:S03]  /*2a70*/  IMAD R53, R53, 0x2, R28 ;  /* 0x0000000235357824 */ /* 0x000fc600078e021c */
[----:B------:R-:W-:Y:S01]  /*2a80*/  STL [R1+0x18c], R24 ;  /* 0x00018c1801007387 */ /* 0x000fe20000100800 */
[----:B------:R-:W-:Y:S01]  /*2a90*/  IMAD.U32 R38, RZ, RZ, UR12 ;  /* 0x0000000cff267e24 */ /* 0x000fe2000f8e00ff */
[C---:B------:R-:W-:Y:S02]  /*2aa0*/  LOP3.LUT R37, R100.reuse, 0x60, RZ, 0xfc, !PT ;  /* 0x0000006064257812 */ /* 0x040fe400078efcff */
[----:B------:R-:W-:Y:S01]  /*2ab0*/  PLOP3.LUT P0, PT, PT, PT, UP1, 0x80, 0x8 ;  /* 0x000000000008781c */ /* 0x000fe20003f0f018 */
[----:B------:R-:W-:Y:S01]  /*2ac0*/  IMAD.U32 R176, RZ, RZ, UR12 ;  /* 0x0000000cffb07e24 */ /* 0x000fe2000f8e00ff */
[----:B------:R-:W-:Y:S02]  /*2ad0*/  PLOP3.LUT P2, PT, PT, PT, UP1, 0x80, 0x8 ;  /* 0x000000000008781c */ /* 0x000fe40003f4f018 */
[----:B------:R-:W-:Y:S02]  /*2ae0*/  ISETP.LT.AND P0, PT, R37, UR22, P0 ;  /* 0x0000001625007c0c */ /* 0x000fe40008701270 */
[----:B------:R-:W-:-:S02]  /*2af0*/  LOP3.LUT R37, R100, 0x68, RZ, 0xfc, !PT ;  /* 0x0000006864257812 */ /* 0x000fc400078efcff */
[C---:B-1----:R-:W-:Y:S02]  /*2b00*/  IADD3 R26, P4, PT, R28.reuse, R137, RZ ;  /* 0x000000891c1a7210 */ /* 0x042fe40007f9e0ff */
[----:B------:R-:W-:Y:S01]  /*2b10*/  ISETP.LT.AND P2, PT, R37, UR22, P2 ;  /* 0x0000001625007c0c */ /* 0x000fe20009741270 */
[----:B------:R-:W-:Y:S01]  /*2b20*/  IMAD.U32 R183, RZ, RZ, UR12 ;  /* 0x0000000cffb77e24 */ /* 0x000fe2000f8e00ff */
[----:B------:R-:W-:Y:S01]  /*2b30*/  LEA.HI.X.SX32 R27, R28, R136, 0x1, P4 ;  /* 0x000000881c1b7211 */ /* 0x000fe200020f0eff */
[----:B------:R-:W-:Y:S01]  /*2b40*/  IMAD.U32 R28, RZ, RZ, UR12 ;  /* 0x0000000cff1c7e24 */ /* 0x000fe2000f8e00ff */
[----:B------:R-:W-:Y:S02]  /*2b50*/  PRMT R31, RZ, 0x7610, R31 ;  /* 0x00007610ff1f7816 */ /* 0x000fe4000000001f */
[----:B------:R-:W-:-:S06]  /*2b60*/  PRMT R33, RZ, 0x7610, R33 ;  /* 0x00007610ff217816 */ /* 0x000fcc0000000021 */
[----:B------:R-:W4:Y:S04]  /*2b70*/  @P0 LDG.E.U8 R33, desc[UR20][R26.64] ;  /* 0x000000141a210981 */ /* 0x000f28000c1e1100 */
[----:B--2---:R1:W-:Y:S02]  /*2b80*/  STL [R1+0x6c], R36 ;  /* 0x00006c2401007387 */ /* 0x0043e40000100800 */
[----:B-1----:R-:W-:-:S04]  /*2b90*/  IMAD.U32 R36, RZ, RZ, UR12 ;  /* 0x0000000cff247e24 */ /* 0x002fc8000f8e00ff */
[----:B------:R-:W-:-:S04]  /*2ba0*/  IMAD R169, R36, 0x2, R53 ;  /* 0x0000000224a97824 */ /* 0x000fc800078e0235 */
[----:B------:R-:W-:Y:S01]  /*2bb0*/  IMAD R171, R38, 0x2, R169 ;  /* 0x0000000226ab7824 */ /* 0x000fe200078e02a9 */
[----:B------:R-:W-:Y:S03]  /*2bc0*/  STL [R1+0x198], R23 ;  /* 0x0001981701007387 */ /* 0x000fe60000100800 */
[----:B------:R-:W-:Y:S01]  /*2bd0*/  IMAD R173, R36, 0x2, R171 ;  /* 0x0000000224ad7824 */ /* 0x000fe200078e02ab */
[----:B------:R-:W-:Y:S03]  /*2be0*/  STL [R1+0x194], R25 ;  /* 0x0001941901007387 */ /* 0x000fe60000100800 */
[----:B------:R-:W-:Y:S01]  /*2bf0*/  IMAD R176, R176, 0x2, R173 ;  /* 0x00000002b0b07824 */ /* 0x000fe200078e02ad */
[----:B---3--:R1:W-:Y:S01]  /*2c00*/  STL [R1+0x68], R29 ;  /* 0x0000681d01007387 */ /* 0x0083e20000100800 */
[----:B------:R-:W-:Y:S01]  /*2c10*/  IADD3 R174, P4, PT, R173, R137, RZ ;  /* 0x00000089adae7210 */ /* 0x000fe20007f9e0ff */
[----:B-1----:R-:W-:-:S04]  /*2c20*/  IMAD.U32 R29, RZ, RZ, UR12 ;  /* 0x0000000cff1d7e24 */ /* 0x002fc8000f8e00ff */
[----:B------:R-:W-:Y:S01]  /*2c30*/  IMAD R178, R29, 0x2, R176 ;  /* 0x000000021db27824 */ /* 0x000fe200078e02b0 */
[----:B------:R-:W-:-:S03]  /*2c40*/  LEA.HI.X.SX32 R173, R173, R136, 0x1, P4 ;  /* 0x00000088adad7211 */ /* 0x000fc600020f0eff */
[----:B------:R-:W-:Y:S02]  /*2c50*/  IMAD R183, R183, 0x4, R178 ;  /* 0x00000004b7b77824 */ /* 0x000fe400078e02b2 */
[----:B------:R-:W-:Y:S02]  /*2c60*/  @P2 IMAD.MOV.U32 R29, RZ, RZ, R173 ;  /* 0x000000ffff1d2224 */ /* 0x000fe400078e00ad */
[----:B------:R-:W-:Y:S02]  /*2c70*/  IMAD R185, R28, 0x2, R183 ;  /* 0x000000021cb97824 */ /* 0x000fe400078e02b7 */
[----:B------:R-:W-:-:S05]  /*2c80*/  @P2 IMAD.MOV.U32 R28, RZ, RZ, R174 ;  /* 0x000000ffff1c2224 */ /* 0x000fca00078e00ae */
[----:B------:R1:W2:Y:S01]  /*2c90*/  @P2 LDG.E.U8 R31, desc[UR20][R28.64] ;  /* 0x000000141c1f2981 */ /* 0x0002a2000c1e1100 */
[----:B------:R-:W-:Y:S02]  /*2ca0*/  LOP3.LUT R36, R100, 0x70, RZ, 0xfc, !PT ;  /* 0x0000007064247812 */ /* 0x000fe400078efcff */
[----:B------:R-:W-:-:S04]  /*2cb0*/  PLOP3.LUT P3, PT, PT, PT, UP1, 0x80, 0x8 ;  /* 0x000000000008781c */ /* 0x000fc80003f6f018 */
[----:B------:R-:W-:Y:S01]  /*2cc0*/  ISETP.LT.AND P3, PT, R36, UR22, P3 ;  /* 0x0000001624007c0c */ /* 0x000fe20009f61270 */
[----:B------:R-:W-:Y:S01]  /*2cd0*/  IMAD.U32 R36, RZ, RZ, UR12 ;  /* 0x0000000cff247e24 */ /* 0x000fe2000f8e00ff */
[C---:B------:R-:W-:Y:S01]  /*2ce0*/  IADD3 R184, P0, PT, R183.reuse, R137, RZ ;  /* 0x00000089b7b87210 */ /* 0x040fe20007f1e0ff */
[----:B------:R-:W-:Y:S02]  /*2cf0*/  STL [R1+0x1a0], R26 ;  /* 0x0001a01a01007387 */ /* 0x000fe40000100800 */
[----:B------:R-:W-:Y:S01]  /*2d00*/  IMAD R189, R36, 0x2, R185 ;  /* 0x0000000224bd7824 */ /* 0x000fe200078e02b9 */
[----:B------:R-:W-:Y:S01]  /*2d10*/  LEA.HI.X.SX32 R183, R183, R136, 0x1, P0 ;  /* 0x00000088b7b77211 */ /* 0x000fe200000f0eff */
[----:B------:R-:W-:Y:S01]  /*2d20*/  STL [R1+0x19c], R27 ;  /* 0x00019c1b01007387 */ /* 0x000fe20000100800 */
[----:B------:R-:W-:Y:S01]  /*2d30*/  PRMT R10, RZ, 0x7610, R10 ;  /* 0x00007610ff0a7816 */ /* 0x000fe2000000000a */
[----:B------:R-:W-:Y:S02]  /*2d40*/  IMAD.U32 R194, RZ, RZ, UR12 ;  /* 0x0000000cffc27e24 */ /* 0x000fe4000f8e00ff */
[----:B------:R3:W-:Y:S01]  /*2d50*/  STL [R1+0x1a4], R173 ;  /* 0x0001a4ad01007387 */ /* 0x0007e20000100800 */
[----:B------:R-:W-:Y:S01]  /*2d60*/  IMAD R191, R38, 0x2, R189 ;  /* 0x0000000226bf7824 */ /* 0x000fe200078e02bd */
[----:B------:R-:W-:Y:S01]  /*2d70*/  PLOP3.LUT P2, PT, PT, PT, UP1, 0x80, 0x8 ;  /* 0x000000000008781c */ /* 0x000fe20003f4f018 */
[----:B-1----:R-:W-:-:S02]  /*2d80*/  @P3 IMAD.MOV.U32 R28, RZ, RZ, R184 ;  /* 0x000000ffff1c3224 */ /* 0x002fc400078e00b8 */
[----:B------:R-:W-:Y:S02]  /*2d90*/  @P3 IMAD.MOV.U32 R29, RZ, RZ, R183 ;  /* 0x000000ffff1d3224 */ /* 0x000fe400078e00b7 */
[----:B------:R-:W-:-:S03]  /*2da0*/  IMAD R194, R194, 0x2, R191 ;  /* 0x00000002c2c27824 */ /* 0x000fc600078e02bf */
[----:B------:R1:W4:Y:S01]  /*2db0*/  @P3 LDG.E.U8 R10, desc[UR20][R28.64] ;  /* 0x000000141c0a3981 */ /* 0x000322000c1e1100 */
[----:B------:R-:W-:Y:S01]  /*2dc0*/  PLOP3.LUT P3, PT, PT, PT, UP1, 0x80, 0x8 ;  /* 0x000000000008781c */ /* 0x000fe20003f6f018 */
[----:B------:R-:W-:Y:S01]  /*2dd0*/  IMAD.U32 R79, RZ, RZ, UR12 ;  /* 0x0000000cff4f7e24 */ /* 0x000fe2000f8e00ff */
[CC--:B------:R-:W-:Y:S02]  /*2de0*/  IADD3 R195, P5, PT, R194.reuse, R137.reuse, RZ ;  /* 0x00000089c2c37210 */ /* 0x0c0fe40007fbe0ff */
[----:B------:R-:W-:Y:S01]  /*2df0*/  PLOP3.LUT P0, PT, PT, PT, UP1, 0x80, 0x8 ;  /* 0x000000000008781c */ /* 0x000fe20003f0f018 */
[----:B------:R-:W-:Y:S01]  /*2e00*/  IMAD R79, R79, 0x2, R194 ;  /* 0x000000024f4f7824 */ /* 0x000fe200078e02c2 */
[----:B------:R-:W-:Y:S02]  /*2e10*/  LEA.HI.X.SX32 R194, R194, R136, 0x1, P5 ;  /* 0x00000088c2c27211 */ /* 0x000fe400028f0eff */
[----:B-1----:R-:W-:Y:S02]  /*2e20*/  IADD3 R28, P4, PT, R30, R137, RZ ;  /* 0x000000891e1c7210 */ /* 0x002fe40007f9e0ff */
[----:B---3--:R-:W-:-:S02]  /*2e30*/  PRMT R173, RZ, 0x7610, R173 ;  /* 0x00007610ffad7816 */ /* 0x008fc400000000ad */
[----:B------:R-:W-:Y:S02]  /*2e40*/  LEA.HI.X.SX32 R29, R30, R136, 0x1, P4 ;  /* 0x000000881e1d7211 */ /* 0x000fe400020f0eff */
[----:B------:R-:W-:Y:S02]  /*2e50*/  PRMT R26, RZ, 0x7610, R26 ;  /* 0x00007610ff1a7816 */ /* 0x000fe4000000001a */
[----:B------:R-:W-:Y:S02]  /*2e60*/  LOP3.LUT R36, R100, 0x12, RZ, 0xfc, !PT ;  /* 0x0000001264247812 */ /* 0x000fe400078efcff */
[----:B------:R-:W-:Y:S02]  /*2e70*/  PRMT R27, RZ, 0x7610, R27 ;  /* 0x00007610ff1b7816 */ /* 0x000fe4000000001b */
[----:B------:R-:W-:Y:S02]  /*2e80*/  PRMT R23, RZ, 0x7610, R23 ;  /* 0x00007610ff177816 */ /* 0x000fe40000000017 */
[----:B------:R-:W-:-:S02]  /*2e90*/  PRMT R25, RZ, 0x7610, R25 ;  /* 0x00007610ff197816 */ /* 0x000fc40000000019 */
[C---:B------:R-:W-:Y:S02]  /*2ea0*/  LOP3.LUT R44, R100.reuse, 0x2a, RZ, 0xfc, !PT ;  /* 0x0000002a642c7812 */ /* 0x040fe400078efcff */
[C---:B------:R-:W-:Y:S02]  /*2eb0*/  LOP3.LUT R43, R100.reuse, 0x32, RZ, 0xfc, !PT ;  /* 0x00000032642b7812 */ /* 0x040fe400078efcff */
[----:B------:R-:W-:Y:S02]  /*2ec0*/  PRMT R22, RZ, 0x7610, R22 ;  /* 0x00007610ff167816 */ /* 0x000fe40000000016 */
[----:B------:R-:W-:Y:S02]  /*2ed0*/  PRMT R20, RZ, 0x7610, R20 ;  /* 0x00007610ff147816 */ /* 0x000fe40000000014 */
[----:B------:R-:W-:Y:S02]  /*2ee0*/  PRMT R18, RZ, 0x7610, R18 ;  /* 0x00007610ff127816 */ /* 0x000fe40000000012 */
[----:B------:R-:W-:-:S02]  /*2ef0*/  LOP3.LUT R50, R100, 0x42, RZ, 0xfc, !PT ;  /* 0x0000004264327812 */ /* 0x000fc400078efcff */
[C---:B------:R-:W-:Y:S02]  /*2f00*/  LOP3.LUT R49, R100.reuse, 0x4a, RZ, 0xfc, !PT ;  /* 0x0000004a64317812 */ /* 0x040fe400078efcff */
[----:B------:R-:W-:Y:S02]  /*2f10*/  PRMT R17, RZ, 0x7610, R17 ;  /* 0x00007610ff117816 */ /* 0x000fe40000000011 */
[----:B------:R-:W-:Y:S02]  /*2f20*/  PRMT R16, RZ, 0x7610, R16 ;  /* 0x00007610ff107816 */ /* 0x000fe40000000010 */
[----:B------:R-:W-:Y:S02]  /*2f30*/  PRMT R15, RZ, 0x7610, R15 ;  /* 0x00007610ff0f7816 */ /* 0x000fe4000000000f */
[C---:B------:R-:W-:Y:S02]  /*2f40*/  LOP3.LUT R57, R100.reuse, 0x5a, RZ, 0xfc, !PT ;  /* 0x0000005a64397812 */ /* 0x040fe400078efcff */
[----:B------:R-:W-:-:S02]  /*2f50*/  LOP3.LUT R55, R100, 0x62, RZ, 0xfc, !PT ;  /* 0x0000006264377812 */ /* 0x000fc400078efcff */
[----:B------:R-:W-:Y:S02]  /*2f60*/  PRMT R14, RZ, 0x7610, R14 ;  /* 0x00007610ff0e7816 */ /* 0x000fe4000000000e */
[----:B------:R-:W-:Y:S02]  /*2f70*/  PRMT R3, RZ, 0x7610, R3 ;  /* 0x00007610ff037816 */ /* 0x000fe40000000003 */
[----:B------:R-:W-:Y:S02]  /*2f80*/  PRMT R13, RZ, 0x7610, R13 ;  /* 0x00007610ff0d7816 */ /* 0x000fe4000000000d */
[----:B------:R-:W-:Y:S02]  /*2f90*/  PRMT R12, RZ, 0x7610, R12 ;  /* 0x00007610ff0c7816 */ /* 0x000fe4000000000c */
[----:B------:R-:W-:Y:S02]  /*2fa0*/  PRMT R11, RZ, 0x7610, R11 ;  /* 0x00007610ff0b7816 */ /* 0x000fe4000000000b */
[----:B------:R-:W-:-:S02]  /*2fb0*/  PRMT R9, RZ, 0x7610, R9 ;  /* 0x00007610ff097816 */ /* 0x000fc40000000009 */
[----:B------:R-:W-:Y:S02]  /*2fc0*/  PRMT R8, RZ, 0x7610, R8 ;  /* 0x00007610ff087816 */ /* 0x000fe40000000008 */
[C---:B------:R-:W-:Y:S02]  /*2fd0*/  LOP3.LUT R60, R100.reuse, 0x14, RZ, 0xfc, !PT ;  /* 0x00000014643c7812 */ /* 0x040fe400078efcff */
[----:B------:R-:W-:Y:S02]  /*2fe0*/  PRMT R7, RZ, 0x7610, R7 ;  /* 0x00007610ff077816 */ /* 0x000fe40000000007 */
[----:B------:R-:W-:Y:S02]  /*2ff0*/  PRMT R6, RZ, 0x7610, R6 ;  /* 0x00007610ff067816 */ /* 0x000fe40000000006 */
[----:B------:R-:W-:Y:S02]  /*3000*/  LOP3.LUT R63, R100, 0x24, RZ, 0xfc, !PT ;  /* 0x00000024643f7812 */ /* 0x000fe400078efcff */
[----:B------:R-:W-:-:S02]  /*3010*/  PRMT R5, RZ, 0x7610, R5 ;  /* 0x00007610ff057816 */ /* 0x000fc40000000005 */
[C---:B------:R-:W-:Y:S02]  /*3020*/  LOP3.LUT R67, R100.reuse, 0x2c, RZ, 0xfc, !PT ;  /* 0x0000002c64437812 */ /* 0x040fe400078efcff */
[----:B------:R-:W-:Y:S02]  /*3030*/  PRMT R4, RZ, 0x7610, R4 ;  /* 0x00007610ff047816 */ /* 0x000fe40000000004 */
[----:B------:R-:W-:Y:S01]  /*3040*/  PRMT R2, RZ, 0x7610, R2 ;  /* 0x00007610ff027816 */ /* 0x000fe20000000002 */
[----:B--2---:R1:W-:Y:S04]  /*3050*/  STL [R1+0x60], R31 ;  /* 0x0000601f01007387 */ /* 0x0043e80000100800 */
[----:B----4-:R2:W-:Y:S01]  /*3060*/  STL [R1+0x64], R33 ;  /* 0x0000642101007387 */ /* 0x0105e20000100800 */
[----:B-1----:R-:W-:-:S04]  /*3070*/  LOP3.LUT R31, R100, 0x78, RZ, 0xfc, !PT ;  /* 0x00000078641f7812 */ /* 0x002fc800078efcff */
[----:B------:R-:W-:Y:S02]  /*3080*/  ISETP.LT.AND P2, PT, R31, UR22, P2 ;  /* 0x000000161f007c0c */ /* 0x000fe40009741270 */
[C---:B--2---:R-:W-:Y:S02]  /*3090*/  LOP3.LUT R33, R100.reuse, 0x2, RZ, 0xfc, !PT ;  /* 0x0000000264217812 */ /* 0x044fe400078efcff */
[----:B------:R-:W-:Y:S02]  /*30a0*/  LOP3.LUT R31, R100, 0xa, RZ, 0xfc, !PT ;  /* 0x0000000a641f7812 */ /* 0x000fe400078efcff */
[----:B------:R-:W-:Y:S02]  /*30b0*/  ISETP.LT.AND P3, PT, R33, UR22, P3 ;  /* 0x0000001621007c0c */ /* 0x000fe40009f61270 */
[----:B------:R-:W-:-:S05]  /*30c0*/  ISETP.LT.AND P0, PT, R31, UR22, P0 ;  /* 0x000000161f007c0c */ /* 0x000fca0008701270 */
[----:B------:R-:W-:Y:S02]  /*30d0*/  @P2 IMAD.MOV.U32 R30, RZ, RZ, R195 ;  /* 0x000000ffff1e2224 */ /* 0x000fe400078e00c3 */
[----:B------:R-:W-:Y:S01]  /*30e0*/  @P2 IMAD.MOV.U32 R31, RZ, RZ, R194 ;  /* 0x000000ffff1f2224 */ /* 0x000fe200078e00c2 */
[----:B------:R-:W-:-:S03]  /*30f0*/  LOP3.LUT R33, R100, 0x1a, RZ, 0xfc, !PT ;  /* 0x0000001a64217812 */ /* 0x000fc600078efcff */
[----:B------:R-:W2:Y:S01]  /*3100*/  @P3 LDG.E.U8 R26, desc[UR20][R28.64] ;  /* 0x000000141c1a3981 */ /* 0x000ea2000c1e1100 */
[----:B------:R-:W-:-:S03]  /*3110*/  PLOP3.LUT P3, PT, PT, PT, UP1, 0x80, 0x8 ;  /* 0x000000000008781c */ /* 0x000fc60003f6f018 */
[----:B------:R1:W3:Y:S01]  /*3120*/  @P2 LDG.E.U8 R173, desc[UR20][R30.64] ;  /* 0x000000141ead2981 */ /* 0x0002e2000c1e1100 */
[----:B------:R-:W-:Y:S02]  /*3130*/  PLOP3.LUT P2, PT, PT, PT, UP1, 0x80, 0x8 ;  /* 0x000000000008781c */ /* 0x000fe40003f4f018 */
[----:B------:R-:W-:Y:S02]  /*3140*/  ISETP.LT.AND P3, PT, R33, UR22, P3 ;  /* 0x0000001621007c0c */ /* 0x000fe40009f61270 */
[----:B------:R-:W-:Y:S02]  /*3150*/  ISETP.LT.AND P2, PT, R36, UR22, P2 ;  /* 0x0000001624007c0c */ /* 0x000fe40009741270 */
[----:B-1----:R-:W-:-:S04]  /*3160*/  IADD3 R30, P4, PT, R32, R137, RZ ;  /* 0x00000089201e7210 */ /* 0x002fc80007f9e0ff */
[-C--:B------:R-:W-:Y:S02]  /*3170*/  LEA.HI.X.SX32 R31, R32, R136.reuse, 0x1, P4 ;  /* 0x00000088201f7211 */ /* 0x080fe400020f0eff */
[-C--:B------:R-:W-:Y:S02]  /*3180*/  IADD3 R32, P4, PT, R34, R137.reuse, RZ ;  /* 0x0000008922207210 */ /* 0x080fe40007f9e0ff */
[----:B------:R-:W-:Y:S01]  /*3190*/  IADD3 R33, P5, PT, R35, R137, RZ ;  /* 0x0000008923217210 */ /* 0x000fe20007fbe0ff */
[----:B------:R-:W4:Y:S01]  /*31a0*/  @P0 LDG.E.U8 R27, desc[UR20][R30.64] ;  /* 0x000000141e1b0981 */ /* 0x000f22000c1e1100 */
[----:B------:R-:W-:Y:S02]  /*31b0*/  LOP3.LUT R36, R100, 0x22, RZ, 0xfc, !PT ;  /* 0x0000002264247812 */ /* 0x000fe400078efcff */
[----:B------:R-:W-:Y:S02]  /*31c0*/  PLOP3.LUT P0, PT, PT, PT, UP1, 0x80, 0x8 ;  /* 0x000000000008781c */ /* 0x000fe40003f0f018 */
[----:B------:R-:W-:-:S02]  /*31d0*/  LEA.HI.X.SX32 R34, R34, R136, 0x1, P4 ;  /* 0x0000008822227211 */ /* 0x000fc400020f0eff */
[----:B------:R-:W-:Y:S02]  /*31e0*/  LEA.HI.X.SX32 R35, R35, R136, 0x1, P5 ;  /* 0x0000008823237211 */ /* 0x000fe400028f0eff */
[----:B------:R-:W-:Y:S01]  /*31f0*/  ISETP.LT.AND P0, PT, R36, UR22, P0 ;  /* 0x0000001624007c0c */ /* 0x000fe20008701270 */
[----:B------:R-:W-:Y:S02]  /*3200*/  @P2 IMAD.MOV.U32 R36, RZ, RZ, R32 ;  /* 0x000000ffff242224 */ /* 0x000fe400078e0020 */
[----:B------:R-:W-:Y:S02]  /*3210*/  @P2 IMAD.MOV.U32 R37, RZ, RZ, R34 ;  /* 0x000000ffff252224 */ /* 0x000fe400078e0022 */
[----:B------:R-:W-:Y:S02]  /*3220*/  @P3 IMAD.MOV.U32 R38, RZ, RZ, R33 ;  /* 0x000000ffff263224 */ /* 0x000fe400078e0021 */
[----:B------:R-:W-:Y:S01]  /*3230*/  @P3 IMAD.MOV.U32 R39, RZ, RZ, R35 ;  /* 0x000000ffff273224 */ /* 0x000fe200078e0023 */
[----:B------:R1:W2:Y:S01]  /*3240*/  @P2 LDG.E.U8 R23, desc[UR20][R36.64] ;  /* 0x0000001424172981 */ /* 0x0002a2000c1e1100 */
[----:B------:R-:W-:-:S03]  /*3250*/  PLOP3.LUT P2, PT, PT, PT, UP1, 0x80, 0x8 ;  /* 0x000000000008781c */ /* 0x000fc60003f4f018 */
[----:B------:R0:W2:Y:S01]  /*3260*/  @P3 LDG.E.U8 R25, desc[UR20][R38.64] ;  /* 0x0000001426193981 */ /* 0x0000a2000c1e1100 */
[----:B------:R-:W-:Y:S02]  /*3270*/  PLOP3.LUT P3, PT, PT, PT, UP1, 0x80, 0x8 ;  /* 0x000000000008781c */ /* 0x000fe40003f6f018 */
[----:B------:R-:W-:Y:S02]  /*3280*/  ISETP.LT.AND P2, PT, R44, UR22, P2 ;  /* 0x000000162c007c0c */ /* 0x000fe40009741270 */
[CC--:B-1----:R-:W-:Y:S02]  /*3290*/  IADD3 R36, P4, PT, R42.reuse, R137.reuse, RZ ;  /* 0x000000892a247210 */ /* 0x0c2fe40007f9e0ff */
[----:B------:R-:W-:Y:S02]  /*32a0*/  ISETP.LT.AND P3, PT, R43, UR22, P3 ;  /* 0x000000162b007c0c */ /* 0x000fe40009f61270 */
[----:B------:R-:W-:Y:S02]  /*32b0*/  LEA.HI.X.SX32 R37, R42, R136, 0x1, P4 ;  /* 0x000000882a257211 */ /* 0x000fe400020f0eff */
[----:B0-----:R-:W-:-:S02]  /*32c0*/  IADD3 R38, P4, PT, R40, R137, RZ ;  /* 0x0000008928267210 */ /* 0x001fc40007f9e0ff */
[C---:B------:R-:W-:Y:S01]  /*32d0*/  IADD3 R39, P5, PT, R41.reuse, R137, RZ ;  /* 0x0000008929277210 */ /* 0x040fe20007fbe0ff */
[----:B------:R-:W2:Y:S01]  /*32e0*/  @P0 LDG.E.U8 R22, desc[UR20][R36.64] ;  /* 0x0000001424160981 */ /* 0x000ea2000c1e1100 */
[----:B------:R-:W-:Y:S02]  /*32f0*/  LOP3.LUT R42, R100, 0x3a, RZ, 0xfc, !PT ;  /* 0x0000003a642a7812 */ /* 0x000fe400078efcff */
[----:B------:R-:W-:Y:S02]  /*3300*/  PLOP3.LUT P0, PT, PT, PT, UP1, 0x80, 0x8 ;  /* 0x000000000008781c */ /* 0x000fe40003f0f018 */
[-C--:B------:R-:W-:Y:S02]  /*3310*/  LEA.HI.X.SX32 R40, R40, R136.reuse, 0x1, P4 ;  /* 0x0000008828287211 */ /* 0x080fe400020f0eff */
[----:B------:R-:W-:Y:S02]  /*3320*/  LEA.HI.X.SX32 R41, R41, R136, 0x1, P5 ;  /* 0x0000008829297211 */ /* 0x000fe400028f0eff */
[----:B------:R-:W-:Y:S01]  /*3330*/  ISETP.LT.AND P0, PT, R42, UR22, P0 ;  /* 0x000000162a007c0c */ /* 0x000fe20008701270 */
[----:B------:R-:W-:-:S02]  /*3340*/  @P2 IMAD.MOV.U32 R42, RZ, RZ, R38 ;  /* 0x000000ffff2a2224 */ /* 0x000fc400078e0026 */
        /* <DEDUP_REMOVED lines=8> */
[CC--:B0-----:R-:W-:Y:S02]  /*33d0*/  IADD3 R42, P4, PT, R48.reuse, R137.reuse, RZ ;  /* 0x00000089302a7210 */ /* 0x0c1fe40007f9e0ff */
[----:B------:R-:W-:Y:S02]  /*33e0*/  ISETP.LT.AND P3, PT, R49, UR22, P3 ;  /* 0x0000001631007c0c */ /* 0x000fe40009f61270 */
[----:B------:R-:W-:Y:S02]  /*33f0*/  LEA.HI.X.SX32 R43, R48, R136, 0x1, P4 ;  /* 0x00000088302b7211 */ /* 0x000fe400020f0eff */
[----:B-1----:R-:W-:-:S02]  /*3400*/  IADD3 R44, P4, PT, R46, R137, RZ ;  /* 0x000000892e2c7210 */ /* 0x002fc40007f9e0ff */
        /* <DEDUP_REMOVED lines=27> */
[----:B------:R-:W2:Y:S01]  /*35c0*/  @P2 LDG.E.U8 R3, desc[UR20][R50.64] ;  /* 0x0000001432032981 */ /* 0x000ea2000c1e1100 */
[----:B------:R-:W-:Y:S01]  /*35d0*/  @P3 IMAD.MOV.U32 R54, RZ, RZ, R168 ;  /* 0x000000ffff363224 */ /* 0x000fe200078e00a8 */
[----:B------:R-:W-:Y:S01]  /*35e0*/  LOP3.LUT R57, R100, 0x72, RZ, 0xfc, !PT ;  /* 0x0000007264397812 */ /* 0x000fe200078efcff */
[----:B------:R-:W-:Y:S01]  /*35f0*/  @P3 IMAD.MOV.U32 R55, RZ, RZ, R52 ;  /* 0x000000ffff373224 */ /* 0x000fe200078e0034 */
[----:B------:R-:W-:-:S02]  /*3600*/  PLOP3.LUT P2, PT, PT, PT, UP1, 0x80, 0x8 ;  /* 0x000000000008781c */ /* 0x000fc40003f4f018 */
[CC--:B------:R-:W-:Y:S02]  /*3610*/  IADD3 R177, P4, PT, R176.reuse, R137.reuse, RZ ;  /* 0x00000089b0b17210 */ /* 0x0c0fe40007f9e0ff */
[----:B------:R-:W-:Y:S01]  /*3620*/  ISETP.LT.AND P2, PT, R57, UR22, P2 ;  /* 0x0000001639007c0c */ /* 0x000fe20009741270 */
[----:B------:R0:W2:Y:S01]  /*3630*/  @P3 LDG.E.U8 R13, desc[UR20][R54.64] ;  /* 0x00000014360d3981 */ /* 0x0000a2000c1e1100 */
[----:B------:R-:W-:Y:S02]  /*3640*/  LEA.HI.X.SX32 R176, R176, R136, 0x1, P4 ;  /* 0x00000088b0b07211 */ /* 0x000fe400020f0eff */
[----:B------:R-:W-:Y:S02]  /*3650*/  LOP3.LUT R53, R100, 0x7a, RZ, 0xfc, !PT ;  /* 0x0000007a64357812 */ /* 0x000fe400078efcff */
[----:B------:R-:W-:Y:S02]  /*3660*/  PLOP3.LUT P3, PT, PT, PT, UP1, 0x80, 0x8 ;  /* 0x000000000008781c */ /* 0x000fe40003f6f018 */
[----:B------:R-:W-:-:S02]  /*3670*/  IADD3 R188, P4, PT, R185, R137, RZ ;  /* 0x00000089b9bc7210 */ /* 0x000fc40007f9e0ff */
[----:B------:R-:W-:Y:S01]  /*3680*/  ISETP.LT.AND P3, PT, R53, UR22, P3 ;  /* 0x0000001635007c0c */ /* 0x000fe20009f61270 */
[----:B0-----:R-:W-:Y:S01]  /*3690*/  @P0 IMAD.MOV.U32 R54, RZ, RZ, R177 ;  /* 0x000000ffff360224 */ /* 0x001fe200078e00b1 */
[-C--:B------:R-:W-:Y:S01]  /*36a0*/  LEA.HI.X.SX32 R185, R185, R136.reuse, 0x1, P4 ;  /* 0x00000088b9b97211 */ /* 0x080fe200020f0eff */
[----:B------:R-:W-:Y:S01]  /*36b0*/  @P0 IMAD.MOV.U32 R55, RZ, RZ, R176 ;  /* 0x000000ffff370224 */ /* 0x000fe200078e00b0 */
[C---:B------:R-:W-:Y:S02]  /*36c0*/  IADD3 R57, P5, PT, R79.reuse, R137, RZ ;  /* 0x000000894f397210 */ /* 0x040fe40007fbe0ff */
[----:B------:R-:W-:Y:S02]  /*36d0*/  LOP3.LUT R53, R100, 0x4, RZ, 0xfc, !PT ;  /* 0x0000000464357812 */ /* 0x000fe400078efcff */
[----:B------:R0:W2:Y:S01]  /*36e0*/  @P0 LDG.E.U8 R12, desc[UR20][R54.64] ;  /* 0x00000014360c0981 */ /* 0x0000a2000c1e1100 */
[----:B------:R-:W-:Y:S02]  /*36f0*/  PLOP3.LUT P0, PT, PT, PT, UP1, 0x80, 0x8 ;  /* 0x000000000008781c */ /* 0x000fe40003f0f018 */
[----:B------:R-:W-:-:S02]  /*3700*/  LEA.HI.X.SX32 R196, R79, R136, 0x1, P5 ;  /* 0x000000884fc47211 */ /* 0x000fc400028f0eff */
[----:B------:R-:W-:Y:S01]  /*3710*/  ISETP.LT.AND P0, PT, R53, UR22, P0 ;  /* 0x0000001635007c0c */ /* 0x000fe20008701270 */
[----:B0-----:R-:W-:Y:S02]  /*3720*/  @P2 IMAD.MOV.U32 R54, RZ, RZ, R188 ;  /* 0x000000ffff362224 */ /* 0x001fe400078e00bc */
[----:B------:R-:W-:Y:S01]  /*3730*/  @P2 IMAD.MOV.U32 R55, RZ, RZ, R185 ;  /* 0x000000ffff372224 */ /* 0x000fe200078e00b9 */
[----:B------:R-:W-:-:S04]  /*3740*/  IADD3 R53, P4, PT, R56, R137, RZ ;  /* 0x0000008938357210 */ /* 0x000fc80007f9e0ff */
[----:B------:R0:W2:Y:S01]  /*3750*/  @P2 LDG.E.U8 R11, desc[UR20][R54.64] ;  /* 0x00000014360b2981 */ /* 0x0000a2000c1e1100 */
[----:B------:R-:W-:-:S03]  /*3760*/  PLOP3.LUT P2, PT, PT, PT, UP1, 0x80, 0x8 ;  /* 0x000000000008781c */ /* 0x000fc60003f4f018 */
[----:B------:R1:W-:Y:S01]  /*3770*/  STL [R1+0x124], R57 ;  /* 0x0001243901007387 */ /* 0x0003e20000100800 */
[----:B0-----:R-:W-:Y:S02]  /*3780*/  @P3 IMAD.MOV.U32 R54, RZ, RZ, R57 ;  /* 0x000000ffff363224 */ /* 0x001fe400078e0039 */
[----:B------:R-:W-:Y:S01]  /*3790*/  @P3 IMAD.MOV.U32 R55, RZ, RZ, R196 ;  /* 0x000000ffff373224 */ /* 0x000fe200078e00c4 */
[----:B-1----:R-:W-:-:S04]  /*37a0*/  LOP3.LUT R57, R100, 0xc, RZ, 0xfc, !PT ;  /* 0x0000000c64397812 */ /* 0x002fc800078efcff */
[----:B------:R0:W2:Y:S01]  /*37b0*/  @P3 LDG.E.U8 R9, desc[UR20][R54.64] ;  /* 0x0000001436093981 */ /* 0x0000a2000c1e1100 */
[----:B------:R-:W-:Y:S02]  /*37c0*/  ISETP.LT.AND P2, PT, R57, UR22, P2 ;  /* 0x0000001639007c0c */ /* 0x000fe40009741270 */
[----:B------:R-:W-:Y:S02]  /*37d0*/  PLOP3.LUT P3, PT, PT, PT, UP1, 0x80, 0x8 ;  /* 0x000000000008781c */ /* 0x000fe40003f6f018 */
[----:B0-----:R-:W-:Y:S01]  /*37e0*/  LEA.HI.X.SX32 R54, R56, R136, 0x1, P4 ;  /* 0x0000008838367211 */ /* 0x001fe200020f0eff */
[----:B------:R-:W-:Y:S01]  /*37f0*/  @P0 IMAD.MOV.U32 R56, RZ, RZ, R53 ;  /* 0x000000ffff380224 */ /* 0x000fe200078e0035 */
[----:B------:R-:W-:-:S03]  /*3800*/  IADD3 R55, P4, PT, R59, R137, RZ ;  /* 0x000000893b377210 */ /* 0x000fc60007f9e0ff */
[----:B------:R-:W-:Y:S01]  /*3810*/  @P0 IMAD.MOV.U32 R57, RZ, RZ, R54 ;  /* 0x000000ffff390224 */ /* 0x000fe200078e0036 */
[----:B------:R-:W-:Y:S02]  /*3820*/  ISETP.LT.AND P3, PT, R60, UR22, P3 ;  /* 0x000000163c007c0c */ /* 0x000fe40009f61270 */
[----:B------:R-:W-:Y:S02]  /*3830*/  LOP3.LUT R60, R100, 0x1c, RZ, 0xfc, !PT ;  /* 0x0000001c643c7812 */ /* 0x000fe400078efcff */
[----:B------:R0:W2:Y:S01]  /*3840*/  @P0 LDG.E.U8 R8, desc[UR20][R56.64] ;  /* 0x0000001438080981 */ /* 0x0000a2000c1e1100 */
[----:B------:R-:W-:-:S04]  /*3850*/  PLOP3.LUT P0, PT, PT, PT, UP1, 0x80, 0x8 ;  /* 0x000000000008781c */ /* 0x000fc80003f0f018 */
[----:B------:R-:W-:Y:S02]  /*3860*/  ISETP.LT.AND P0, PT, R60, UR22, P0 ;  /* 0x000000163c007c0c */ /* 0x000fe40008701270 */
[-C--:B0-----:R-:W-:Y:S02]  /*3870*/  LEA.HI.X.SX32 R57, R59, R136.reuse, 0x1, P4 ;  /* 0x000000883b397211 */ /* 0x081fe400020f0eff */
[C---:B------:R-:W-:Y:S01]  /*3880*/  IADD3 R56, P5, PT, R58.reuse, R137, RZ ;  /* 0x000000893a387210 */ /* 0x040fe20007fbe0ff */
[----:B------:R-:W-:Y:S02]  /*3890*/  @P2 IMAD.MOV.U32 R60, RZ, RZ, R55 ;  /* 0x000000ffff3c2224 */ /* 0x000fe400078e0037 */
[----:B------:R-:W-:Y:S01]  /*38a0*/  @P2 IMAD.MOV.U32 R61, RZ, RZ, R57 ;  /* 0x000000ffff3d2224 */ /* 0x000fe200078e0039 */
[----:B------:R-:W-:-:S04]  /*38b0*/  LEA.HI.X.SX32 R58, R58, R136, 0x1, P5 ;  /* 0x000000883a3a7211 */ /* 0x000fc800028f0eff */
[----:B------:R0:W2:Y:S01]  /*38c0*/  @P2 LDG.E.U8 R7, desc[UR20][R60.64] ;  /* 0x000000143c072981 */ /* 0x0000a2000c1e1100 */
[----:B------:R-:W-:Y:S02]  /*38d0*/  IADD3 R59, P4, PT, R62, R137, RZ ;  /* 0x000000893e3b7210 */ /* 0x000fe40007f9e0ff */
[----:B------:R-:W-:Y:S01]  /*38e0*/  PLOP3.LUT P2, PT, PT, PT, UP1, 0x80, 0x8 ;  /* 0x000000000008781c */ /* 0x000fe20003f4f018 */
[----:B0-----:R-:W-:Y:S02]  /*38f0*/  @P3 IMAD.MOV.U32 R60, RZ, RZ, R56 ;  /* 0x000000ffff3c3224 */ /* 0x001fe400078e0038 */
[----:B------:R-:W-:Y:S01]  /*3900*/  @P3 IMAD.MOV.U32 R61, RZ, RZ, R58 ;  /* 0x000000ffff3d3224 */ /* 0x000fe200078e003a */
[----:B------:R-:W-:-:S04]  /*3910*/  ISETP.LT.AND P2, PT, R63, UR22, P2 ;  /* 0x000000163f007c0c */ /* 0x000fc80009741270 */
[----:B------:R0:W2:Y:S01]  /*3920*/  @P3 LDG.E.U8 R6, desc[UR20][R60.64] ;  /* 0x000000143c063981 */ /* 0x0000a2000c1e1100 */
[----:B------:R-:W-:Y:S02]  /*3930*/  PLOP3.LUT P3, PT, PT, PT, UP1, 0x80, 0x8 ;  /* 0x000000000008781c */ /* 0x000fe40003f6f018 */
[----:B0-----:R-:W-:Y:S01]  /*3940*/  LEA.HI.X.SX32 R60, R62, R136, 0x1, P4 ;  /* 0x000000883e3c7211 */ /* 0x001fe200020f0eff */
[----:B------:R-:W-:Y:S01]  /*3950*/  @P0 IMAD.MOV.U32 R62, RZ, RZ, R59 ;  /* 0x000000ffff3e0224 */ /* 0x000fe200078e003b */
[----:B------:R-:W-:-:S03]  /*3960*/  IADD3 R61, P4, PT, R65, R137, RZ ;  /* 0x00000089413d7210 */ /* 0x000fc60007f9e0ff */
[----:B------:R-:W-:Y:S01]  /*3970*/  @P0 IMAD.MOV.U32 R63, RZ, RZ, R60 ;  /* 0x000000ffff3f0224 */ /* 0x000fe200078e003c */
[----:B------:R-:W-:-:S04]  /*3980*/  ISETP.LT.AND P3, PT, R67, UR22, P3 ;  /* 0x0000001643007c0c */ /* 0x000fc80009f61270 */
[----:B------:R0:W2:Y:S01]  /*3990*/  @P0 LDG.E.U8 R5, desc[UR20][R62.64] ;  /* 0x000000143e050981 */ /* 0x0000a2000c1e1100 */
[----:B------:R-:W-:Y:S02]  /*39a0*/  LOP3.LUT R67, R100, 0x34, RZ, 0xfc, !PT ;  /* 0x0000003464437812 */ /* 0x000fe400078efcff */
[----:B------:R-:W-:Y:S01]  /*39b0*/  PLOP3.LUT P0, PT, PT, PT, UP1, 0x80, 0x8 ;  /* 0x000000000008781c */ /* 0x000fe20003f0f018 */
[----:B------:R-:W-:Y:S01]  /*39c0*/  @P2 IMAD.MOV.U32 R102, RZ, RZ, R61 ;  /* 0x000000ffff662224 */ /* 0x000fe200078e003d */
[----:B0-----:R-:W-:Y:S02]  /*39d0*/  LEA.HI.X.SX32 R63, R65, R136, 0x1, P4 ;  /* 0x00000088413f7211 */ /* 0x001fe400020f0eff */
[----:B------:R-:W-:-:S03]  /*39e0*/  IADD3 R62, P5, PT, R64, R137, RZ ;  /* 0x00000089403e7210 */ /* 0x000fc60007fbe0ff */
[----:B------:R-:W-:Y:S01]  /*39f0*/  @P2 IMAD.MOV.U32 R103, RZ, RZ, R63 ;  /* 0x000000ffff672224 */ /* 0x000fe200078e003f */
[----:B------:R-:W-:Y:S02]  /*3a00*/  LEA.HI.X.SX32 R64, R64, R136, 0x1, P5 ;  /* 0x0000008840407211 */ /* 0x000fe400028f0eff */
[----:B------:R-:W-:Y:S02]  /*3a10*/  ISETP.LT.AND P0, PT, R67, UR22, P0 ;  /* 0x0000001643007c0c */ /* 0x000fe40008701270 */
[----:B------:R0:W2:Y:S01]  /*3a20*/  @P2 LDG.E.U8 R4, desc[UR20][R102.64] ;  /* 0x0000001466042981 */ /* 0x0000a2000c1e1100 */
[----:B------:R-:W-:Y:S02]  /*3a30*/  IADD3 R65, P4, PT, R66, R137, RZ ;  /* 0x0000008942417210 */ /* 0x000fe40007f9e0ff */
[----:B------:R-:W-:Y:S02]  /*3a40*/  LOP3.LUT R68, R100, 0x3c, RZ, 0xfc, !PT ;  /* 0x0000003c64447812 */ /* 0x000fe400078efcff */
[----:B------:R-:W-:Y:S01]  /*3a50*/  PLOP3.LUT P2, PT, PT, PT, UP1, 0x80, 0x8 ;  /* 0x000000000008781c */ /* 0x000fe20003f4f018 */
[----:B0-----:R-:W-:-:S02]  /*3a60*/  @P3 IMAD.MOV.U32 R102, RZ, RZ, R62 ;  /* 0x000000ffff663224 */ /* 0x001fc400078e003e */
[----:B------:R-:W-:Y:S01]  /*3a70*/  @P3 IMAD.MOV.U32 R103, RZ, RZ, R64 ;  /* 0x000000ffff673224 */ /* 0x000fe200078e0040 */
[----:B------:R-:W-:Y:S02]  /*3a80*/  LEA.HI.X.SX32 R66, R66, R136, 0x1, P4 ;  /* 0x0000008842427211 */ /* 0x000fe400020f0eff */
[----:B------:R-:W-:Y:S02]  /*3a90*/  LOP3.LUT R67, R100, 0x44, RZ, 0xfc, !PT ;  /* 0x0000004464437812 */ /* 0x000fe400078efcff */
[----:B------:R0:W2:Y:S01]  /*3aa0*/  @P3 LDG.E.U8 R2, desc[UR20][R102.64] ;  /* 0x0000001466023981 */ /* 0x0000a2000c1e1100 */
[----:B------:R-:W-:Y:S02]  /*3ab0*/  PLOP3.LUT P3, PT, PT, PT, UP1, 0x80, 0x8 ;  /* 0x000000000008781c */ /* 0x000fe40003f6f018 */
[----:B------:R-:W-:Y:S02]  /*3ac0*/  ISETP.LT.AND P2, PT, R68, UR22, P2 ;  /* 0x0000001644007c0c */ /* 0x000fe40009741270 */
[----:B------:R-:W-:-:S02]  /*3ad0*/  PRMT R252, RZ, 0x7610, R252 ;  /* 0x00007610fffc7816 */ /* 0x000fc400000000fc */
[----:B------:R-:W-:Y:S01]  /*3ae0*/  ISETP.LT.AND P3, PT, R67, UR22, P3 ;  /* 0x0000001643007c0c */ /* 0x000fe20009f61270 */
[----:B0-----:R-:W-:Y:S02]  /*3af0*/  @P0 IMAD.MOV.U32 R102, RZ, RZ, R65 ;  /* 0x000000ffff660224 */ /* 0x001fe400078e0041 */
[----:B------:R-:W-:Y:S01]  /*3b00*/  @P0 IMAD.MOV.U32 R103, RZ, RZ, R66 ;  /* 0x000000ffff670224 */ /* 0x000fe200078e0042 */
[C---:B------:R-:W-:Y:S02]  /*3b10*/  IADD3 R67, P4, PT, R69.reuse, R137, RZ ;  /* 0x0000008945437210 */ /* 0x040fe40007f9e0ff */
[----:B------:R-:W-:Y:S02]  /*3b20*/  LOP3.LUT R71, R100, 0x4c, RZ, 0xfc, !PT ;  /* 0x0000004c64477812 */ /* 0x000fe400078efcff */
[----:B------:R0:W2:Y:S01]  /*3b30*/  @P0 LDG.E.U8 R252, desc[UR20][R102.64] ;  /* 0x0000001466fc0981 */ /* 0x0000a2000c1e1100 */
[----:B------:R-:W-:Y:S02]  /*3b40*/  PLOP3.LUT P0, PT, PT, PT, UP1, 0x80, 0x8 ;  /* 0x000000000008781c */ /* 0x000fe40003f0f018 */
[----:B------:R-:W-:-:S02]  /*3b50*/  LEA.HI.X.SX32 R69, R69, R136, 0x1, P4 ;  /* 0x0000008845457211 */ /* 0x000fc400020f0eff */
[CC--:B------:R-:W-:Y:S02]  /*3b60*/  IADD3 R68, P5, PT, R70.reuse, R137.reuse, RZ ;  /* 0x0000008946447210 */ /* 0x0c0fe40007fbe0ff */
[----:B------:R-:W-:Y:S02]  /*3b70*/  PRMT R251, RZ, 0x7610, R251 ;  /* 0x00007610fffb7816 */ /* 0x000fe400000000fb */
[----:B------:R-:W-:Y:S01]  /*3b80*/  ISETP.LT.AND P0, PT, R71, UR22, P0 ;  /* 0x0000001647007c0c */ /* 0x000fe20008701270 */
[----:B0-----:R-:W-:Y:S01]  /*3b90*/  @P2 IMAD.MOV.U32 R102, RZ, RZ, R67 ;  /* 0x000000ffff662224 */ /* 0x001fe200078e0043 */
[----:B------:R-:W-:Y:S01]  /*3ba0*/  LEA.HI.X.SX32 R70, R70, R136, 0x1, P5 ;  /* 0x0000008846467211 */ /* 0x000fe200028f0eff */
[----:B------:R-:W-:Y:S01]  /*3bb0*/  @P2 IMAD.MOV.U32 R103, RZ, RZ, R69 ;  /* 0x000000ffff672224 */ /* 0x000fe200078e0045 */
[----:B------:R-:W-:Y:S02]  /*3bc0*/  IADD3 R71, P4, PT, R72, R137, RZ ;  /* 0x0000008948477210 */ /* 0x000fe40007f9e0ff */
[----:B------:R-:W-:-:S02]  /*3bd0*/  PRMT R250, RZ, 0x7610, R250 ;  /* 0x00007610fffa7816 */ /* 0x000fc400000000fa */
[----:B------:R0:W2:Y:S01]  /*3be0*/  @P2 LDG.E.U8 R251, desc[UR20][R102.64] ;  /* 0x0000001466fb2981 */ /* 0x0000a2000c1e1100 */
[----:B------:R-:W-:Y:S02]  /*3bf0*/  LEA.HI.X.SX32 R72, R72, R136, 0x1, P4 ;  /* 0x0000008848487211 */ /* 0x000fe400020f0eff */
[----:B------:R-:W-:Y:S02]  /*3c00*/  LOP3.LUT R74, R100, 0x54, RZ, 0xfc, !PT ;  /* 0x00000054644a7812 */ /* 0x000fe400078efcff */
[----:B------:R-:W-:Y:S01]  /*3c10*/  PLOP3.LUT P2, PT, PT, PT, UP1, 0x80, 0x8 ;  /* 0x000000000008781c */ /* 0x000fe20003f4f018 */
[----:B0-----:R-:W-:Y:S02]  /*3c20*/  @P3 IMAD.MOV.U32 R102, RZ, RZ, R68 ;  /* 0x000000ffff663224 */ /* 0x001fe400078e0044 */
[----:B------:R-:W-:Y:S01]  /*3c30*/  @P3 IMAD.MOV.U32 R103, RZ, RZ, R70 ;  /* 0x000000ffff673224 */ /* 0x000fe200078e0046 */
[----:B------:R-:W-:-:S04]  /*3c40*/  PRMT R249, RZ, 0x7610, R249 ;  /* 0x00007610fff97816 */ /* 0x000fc800000000f9 */
[----:B------:R0:W2:Y:S01]  /*3c50*/  @P3 LDG.E.U8 R250, desc[UR20][R102.64] ;  /* 0x0000001466fa3981 */ /* 0x0000a2000c1e1100 */
[----:B------:R-:W-:Y:S02]  /*3c60*/  LOP3.LUT R73, R100, 0x5c, RZ, 0xfc, !PT ;  /* 0x0000005c64497812 */ /* 0x000fe400078efcff */
[----:B------:R-:W-:Y:S02]  /*3c70*/  PLOP3.LUT P3, PT, PT, PT, UP1, 0x80, 0x8 ;  /* 0x000000000008781c */ /* 0x000fe40003f6f018 */
[----:B------:R-:W-:Y:S01]  /*3c80*/  ISETP.LT.AND P2, PT, R74, UR22, P2 ;  /* 0x000000164a007c0c */ /* 0x000fe20009741270 */
[----:B0-----:R-:W-:Y:S02]  /*3c90*/  @P0 IMAD.MOV.U32 R102, RZ, RZ, R71 ;  /* 0x000000ffff660224 */ /* 0x001fe400078e0047 */
[----:B------:R-:W-:-:S05]  /*3ca0*/  @P0 IMAD.MOV.U32 R103, RZ, RZ, R72 ;  /* 0x000000ffff670224 */ /* 0x000fca00078e0048 */
[----:B------:R0:W2:Y:S01]  /*3cb0*/  @P0 LDG.E.U8 R249, desc[UR20][R102.64] ;  /* 0x0000001466f90981 */ /* 0x0000a2000c1e1100 */
[----:B------:R-:W-:Y:S02]  /*3cc0*/  ISETP.LT.AND P0, PT, R73, UR22, P3 ;  /* 0x0000001649007c0c */ /* 0x000fe40009f01270 */
[CC--:B------:R-:W-:Y:S02]  /*3cd0*/  IADD3 R73, P4, PT, R75.reuse, R137.reuse, RZ ;  /* 0x000000894b497210 */ /* 0x0c0fe40007f9e0ff */
[----:B------:R-:W-:Y:S02]  /*3ce0*/  PLOP3.LUT P3, PT, PT, PT, UP1, 0x80, 0x8 ;  /* 0x000000000008781c */ /* 0x000fe40003f6f018 */
[----:B------:R-:W-:Y:S02]  /*3cf0*/  LEA.HI.X.SX32 R75, R75, R136, 0x1, P4 ;  /* 0x000000884b4b7211 */ /* 0x000fe400020f0eff */
[----:B0-----:R-:W-:Y:S02]  /*3d00*/  LOP3.LUT R102, R100, 0x64, RZ, 0xfc, !PT ;  /* 0x0000006464667812 */ /* 0x001fe400078efcff */
[----:B------:R-:W-:Y:S01]  /*3d10*/  PRMT R248, RZ, 0x7610, R248 ;  /* 0x00007610fff87816 */ /* 0x000fe200000000f8 */
[----:B------:R-:W-:Y:S01]  /*3d20*/  @P2 IMAD.MOV.U32 R103, RZ, RZ, R75 ;  /* 0x000000ffff672224 */ /* 0x000fe200078e004b */
[----:B------:R-:W-:Y:S01]  /*3d30*/  ISETP.LT.AND P3, PT, R102, UR22, P3 ;  /* 0x0000001666007c0c */ /* 0x000fe20009f61270 */
[----:B------:R-:W-:Y:S01]  /*3d40*/  @P2 IMAD.MOV.U32 R102, RZ, RZ, R73 ;  /* 0x000000ffff662224 */ /* 0x000fe200078e0049 */
[----:B------:R-:W-:-:S04]  /*3d50*/  IADD3 R74, P5, PT, R76, R137, RZ ;  /* 0x000000894c4a7210 */ /* 0x000fc80007fbe0ff */
[-C--:B------:R-:W-:Y:S01]  /*3d60*/  LEA.HI.X.SX32 R76, R76, R136.reuse, 0x1, P5 ;  /* 0x000000884c4c7211 */ /* 0x080fe200028f0eff */
[----:B------:R0:W2:Y:S01]  /*3d70*/  @P2 LDG.E.U8 R248, desc[UR20][R102.64] ;  /* 0x0000001466f82981 */ /* 0x0000a2000c1e1100 */
[C---:B------:R-:W-:Y:S01]  /*3d80*/  IADD3 R170, P2, PT, R169.reuse, R137, RZ ;  /* 0x00000089a9aa7210 */ /* 0x040fe20007f5e0ff */
[C---:B------:R-:W-:Y:S01]  /*3d90*/  VIADD R206, R0.reuse, 0x33 ;  /* 0x0000003300ce7836 */ /* 0x040fe20000000000 */
[----:B------:R-:W-:Y:S01]  /*3da0*/  PRMT R247, RZ, 0x7610, R247 ;  /* 0x00007610fff77816 */ /* 0x000fe200000000f7 */
[C---:B------:R-:W-:Y:S01]  /*3db0*/  VIADD R204, R0.reuse, 0x35 ;  /* 0x0000003500cc7836 */ /* 0x040fe20000000000 */
[----:B------:R-:W-:Y:S01]  /*3dc0*/  LEA.HI.X.SX32 R169, R169, R136, 0x1, P2 ;  /* 0x00000088a9a97211 */ /* 0x000fe200010f0eff */
[----:B------:R-:W-:Y:S02]  /*3dd0*/  VIADD R182, R0, 0x34 ;  /* 0x0000003400b67836 */ /* 0x000fe40000000000 */
[----:B0-----:R-:W-:Y:S02]  /*3de0*/  @P0 IMAD.MOV.U32 R102, RZ, RZ, R74 ;  /* 0x000000ffff660224 */ /* 0x001fe400078e004a */
[----:B------:R-:W-:Y:S01]  /*3df0*/  @P0 IMAD.MOV.U32 R103, RZ, RZ, R76 ;  /* 0x000000ffff670224 */ /* 0x000fe200078e004c */
[----:B------:R-:W-:-:S02]  /*3e00*/  IABS R138, R206 ;  /* 0x000000ce008a7213 */ /* 0x000fc40000000000 */
[----:B------:R-:W-:Y:S02]  /*3e10*/  PRMT R246, RZ, 0x7610, R246 ;  /* 0x00007610fff67816 */ /* 0x000fe400000000f6 */
[----:B------:R0:W2:Y:S01]  /*3e20*/  @P0 LDG.E.U8 R247, desc[UR20][R102.64] ;  /* 0x0000001466f70981 */ /* 0x0000a2000c1e1100 */
[----:B------:R-:W-:Y:S01]  /*3e30*/  IABS R111, R204 ;  /* 0x000000cc006f7213 */ /* 0x000fe20000000000 */
[----:B------:R-:W-:Y:S01]  /*3e40*/  VIADD R203, R0, 0x36 ;  /* 0x0000003600cb7836 */ /* 0x000fe20000000000 */
[----:B------:R-:W-:Y:S01]  /*3e50*/  IABS R139, R182 ;  /* 0x000000b6008b7213 */ /* 0x000fe20000000000 */
[----:B------:R-:W-:-:S04]  /*3e60*/  IMAD.HI.U32 R104, R87, R138, RZ ;  /* 0x0000008a57687227 */ /* 0x000fc800078e00ff */
[----:B0-----:R-:W-:Y:S02]  /*3e70*/  @P3 IMAD.MOV.U32 R102, RZ, RZ, R170 ;  /* 0x000000ffff663224 */ /* 0x001fe400078e00aa */
[----:B------:R-:W-:Y:S02]  /*3e80*/  @P3 IMAD.MOV.U32 R103, RZ, RZ, R169 ;  /* 0x000000ffff673224 */ /* 0x000fe400078e00a9 */
[----:B------:R-:W-:-:S03]  /*3e90*/  VIADD R207, R0, 0x38 ;  /* 0x0000003800cf7836 */ /* 0x000fc60000000000 */
[----:B------:R0:W2:Y:S01]  /*3ea0*/  @P3 LDG.E.U8 R246, desc[UR20][R102.64] ;  /* 0x0000001466f63981 */ /* 0x0000a2000c1e1100 */
[----:B------:R-:W-:Y:S01]  /*3eb0*/  VIADD R205, R0, 0x37 ;  /* 0x0000003700cd7836 */ /* 0x000fe20000000000 */
[----:B------:R-:W-:Y:S02]  /*3ec0*/  IABS R110, R203 ;  /* 0x000000cb006e7213 */ /* 0x000fe40000000000 */
[----:B------:R-:W-:Y:S01]  /*3ed0*/  IABS R108, R207 ;  /* 0x000000cf006c7213 */ /* 0x000fe20000000000 */
[----:B0-----:R-:W-:-:S04]  /*3ee0*/  IMAD.HI.U32 R103, R87, R111, RZ ;  /* 0x0000006f57677227 */ /* 0x001fc800078e00ff */
[----:B------:R-:W-:Y:S02]  /*3ef0*/  IMAD.MOV R102, RZ, RZ, -R104 ;  /* 0x000000ffff667224 */ /* 0x000fe400078e0a68 */
[----:B------:R-:W-:Y:S01]  /*3f00*/  IMAD.HI.U32 R104, R87, R139, RZ ;  /* 0x0000008b57687227 */ /* 0x000fe200078e00ff */
[----:B------:R-:W-:-:S03]  /*3f10*/  IABS R109, R205 ;  /* 0x000000cd006d7213 */ /* 0x000fc60000000000 */
[----:B------:R-:W-:Y:S02]  /*3f20*/  IMAD.MOV R103, RZ, RZ, -R103 ;  /* 0x000000ffff677224 */ /* 0x000fe400078e0a67 */
[----:B------:R-:W-:Y:S02]  /*3f30*/  IMAD R138, R77, R102, R138 ;  /* 0x000000664d8a7224 */ /* 0x000fe400078e028a */
[----:B------:R-:W-:Y:S02]  /*3f40*/  IMAD.MOV R104, RZ, RZ, -R104 ;  /* 0x000000ffff687224 */ /* 0x000fe400078e0a68 */
[----:B------:R-:W-:Y:S02]  /*3f50*/  VIADD R208, R0, 0x39 ;  /* 0x0000003900d07836 */ /* 0x000fe40000000000 */
[----:B------:R-:W-:-:S04]  /*3f60*/  IMAD.HI.U32 R102, R87, R110, RZ ;  /* 0x0000006e57667227 */ /* 0x000fc800078e00ff */
[----:B------:R-:W-:Y:S02]  /*3f70*/  IMAD R111, R77, R103, R111 ;  /* 0x000000674d6f7224 */ /* 0x000fe400078e026f */
[----:B------:R-:W-:Y:S02]  /*3f80*/  VIADD R212, R0, 0x3b ;  /* 0x0000003b00d47836 */ /* 0x000fe40000000000 */
[----:B------:R-:W-:Y:S01]  /*3f90*/  IMAD.HI.U32 R103, R87, R108, RZ ;  /* 0x0000006c57677227 */ /* 0x000fe200078e00ff */
[----:B------:R-:W-:-:S03]  /*3fa0*/  IABS R107, R208 ;  /* 0x000000d0006b7213 */ /* 0x000fc60000000000 */
[----:B------:R-:W-:Y:S02]  /*3fb0*/  IMAD R139, R77, R104, R139 ;  /* 0x000000684d8b7224 */ /* 0x000fe400078e028b */
        /* <DEDUP_REMOVED lines=8> */
[----:B------:R-:W-:Y:S02]  /*4040*/  VIADD R213, R0, 0x3a ;  /* 0x0000003a00d57836 */ /* 0x000fe40000000000 */
[----:B------:R-:W-:Y:S02]  /*4050*/  IMAD R108, R77, R103, R108 ;  /* 0x000000674d6c7224 */ /* 0x000fe400078e026c */
[----:B------:R-:W-:Y:S01]  /*4060*/  IMAD.HI.U32 R103, R87, R105, RZ ;  /* 0x0000006957677227 */ /* 0x000fe200078e00ff */
[----:B------:R-:W-:-:S03]  /*4070*/  IABS R106, R213 ;  /* 0x000000d5006a7213 */ /* 0x000fc60000000000 */
[C---:B------:R-:W-:Y:S01]  /*4080*/  IMAD R109, R77.reuse, R104, R109 ;  /* 0x000000684d6d7224 */ /* 0x040fe200078e026d */
[----:B------:R-:W-:Y:S01]  /*4090*/  IABS R104, R215 ;  /* 0x000000d700687213 */ /* 0x000fe20000000000 */
[----:B------:R-:W-:Y:S02]  /*40a0*/  IMAD.MOV R102, RZ, RZ, -R102 ;  /* 0x000000ffff667224 */ /* 0x000fe400078e0a66 */
[----:B------:R-:W-:Y:S02]  /*40b0*/  IMAD.MOV R103, RZ, RZ, -R103 ;  /* 0x000000ffff677224 */ /* 0x000fe400078e0a67 */
[----:B------:R-:W-:Y:S02]  /*40c0*/  VIADD R214, R0, 0x3d ;  /* 0x0000003d00d67836 */ /* 0x000fe40000000000 */
[----:B------:R-:W-:Y:S02]  /*40d0*/  IMAD R107, R77, R102, R107 ;  /* 0x000000664d6b7224 */ /* 0x000fe400078e026b */
[----:B------:R-:W-:-:S04]  /*40e0*/  IMAD.HI.U32 R102, R87, R104, RZ ;  /* 0x0000006857667227 */ /* 0x000fc800078e00ff */
[----:B------:R-:W-:-:S04]  /*40f0*/  IMAD.HI.U32 R179, R87, R106, RZ ;  /* 0x0000006a57b37227 */ /* 0x000fc800078e00ff */
[----:B------:R-:W-:Y:S01]  /*4100*/  IMAD R105, R77, R103, R105 ;  /* 0x000000674d697224 */ /* 0x000fe200078e0269 */
[----:B------:R-:W-:Y:S01]  /*4110*/  IABS R103, R214 ;  /* 0x000000d600677213 */ /* 0x000fe20000000000 */
[----:B------:R-:W-:Y:S02]  /*4120*/  IMAD.MOV R102, RZ, RZ, -R102 ;  /* 0x000000ffff667224 */ /* 0x000fe400078e0a66 */
[C---:B------:R-:W-:Y:S02]  /*4130*/  VIADD R216, R0.reuse, 0x3e ;  /* 0x0000003e00d87836 */ /* 0x040fe40000000000 */
[----:B------:R-:W-:Y:S02]  /*4140*/  IMAD.MOV R179, RZ, RZ, -R179 ;  /* 0x000000ffffb37224 */ /* 0x000fe400078e0ab3 */
[----:B------:R-:W-:Y:S02]  /*4150*/  VIADD R193, R0, 0x3f ;  /* 0x0000003f00c17836 */ /* 0x000fe40000000000 */
[----:B------:R-:W-:-:S04]  /*4160*/  IMAD.HI.U32 R181, R87, R103, RZ ;  /* 0x0000006757b57227 */ /* 0x000fc800078e00ff */
[C---:B------:R-:W-:Y:S01]  /*4170*/  IMAD R104, R77.reuse, R102, R104 ;  /* 0x000000664d687224 */ /* 0x040fe200078e0268 */
[----:B------:R-:W-:Y:S01]  /*4180*/  IABS R102, R216 ;  /* 0x000000d800667213 */ /* 0x000fe20000000000 */
[----:B------:R-:W-:Y:S01]  /*4190*/  IMAD R106, R77, R179, R106 ;  /* 0x000000b34d6a7224 */ /* 0x000fe200078e026a */
[----:B------:R-:W-:Y:S01]  /*41a0*/  IABS R179, R193 ;  /* 0x000000c100b37213 */ /* 0x000fe20000000000 */
[----:B------:R-:W-:Y:S02]  /*41b0*/  IMAD.MOV R181, RZ, RZ, -R181 ;  /* 0x000000ffffb57224 */ /* 0x000fe400078e0ab5 */
[----:B------:R-:W-:Y:S01]  /*41c0*/  IMAD.HI.U32 R180, R87, R102, RZ ;  /* 0x0000006657b47227 */ /* 0x000fe200078e00ff */
[----:B------:R-:W-:-:S03]  /*41d0*/  PLOP3.LUT P0, PT, PT, PT, UP1, 0x80, 0x8 ;  /* 0x000000000008781c */ /* 0x000fc60003f0f018 */
[----:B------:R-:W-:Y:S01]  /*41e0*/  IMAD R103, R77, R181, R103 ;  /* 0x000000b54d677224 */ /* 0x000fe200078e0267 */
[----:B------:R-:W-:Y:S01]  /*41f0*/  LOP3.LUT R181, R100, 0x6c, RZ, 0xfc, !PT ;  /* 0x0000006c64b57812 */ /* 0x000fe200078efcff */
[----:B------:R-:W-:-:S03]  /*4200*/  IMAD.HI.U32 R87, R87, R179, RZ ;  /* 0x000000b357577227 */ /* 0x000fc600078e00ff */
[----:B------:R-:W-:Y:S01]  /*4210*/  ISETP.LT.AND P0, PT, R181, UR22, P0 ;  /* 0x00000016b5007c0c */ /* 0x000fe20008701270 */
[----:B------:R-:W-:-:S04]  /*4220*/  IMAD.MOV R87, RZ, RZ, -R87 ;  /* 0x000000ffff577224 */ /* 0x000fc800078e0a57 */
[----:B------:R-:W-:Y:S01]  /*4230*/  IMAD R87, R77, R87, R179 ;  /* 0x000000574d577224 */ /* 0x000fe200078e02b3 */
[----:B------:R-:W-:Y:S01]  /*4240*/  IADD3 R179, P2, PT, R178, R137, RZ ;  /* 0x00000089b2b37210 */ /* 0x000fe20007f5e0ff */
[----:B------:R-:W-:-:S03]  /*4250*/  IMAD.MOV R180, RZ, RZ, -R180 ;  /* 0x000000ffffb47224 */ /* 0x000fc600078e0ab4 */
[----:B------:R-:W-:Y:S01]  /*4260*/  LEA.HI.X.SX32 R178, R178, R136, 0x1, P2 ;  /* 0x00000088b2b27211 */ /* 0x000fe200010f0eff */
[C---:B------:R-:W-:Y:S01]  /*4270*/  IMAD R102, R77.reuse, R180, R102 ;  /* 0x000000b44d667224 */ /* 0x040fe200078e0266 */
[----:B------:R-:W-:Y:S01]  /*4280*/  PRMT R232, RZ, 0x7610, R232 ;  /* 0x00007610ffe87816 */ /* 0x000fe200000000e8 */
[----:B------:R-:W-:Y:S02]  /*4290*/  @P0 IMAD.MOV.U32 R180, RZ, RZ, R179 ;  /* 0x000000ffffb40224 */ /* 0x000fe400078e00b3 */
[----:B------:R-:W-:Y:S01]  /*42a0*/  @P0 IMAD.MOV.U32 R181, RZ, RZ, R178 ;  /* 0x000000ffffb50224 */ /* 0x000fe200078e00b2 */
[C---:B------:R-:W-:Y:S02]  /*42b0*/  ISETP.GT.U32.AND P5, PT, R77.reuse, R114, PT ;  /* 0x000000724d00720c */ /* 0x040fe40003fa4070 */
[C---:B------:R-:W-:Y:S02]  /*42c0*/  ISETP.GT.U32.AND P4, PT, R77.reuse, R115, PT ;  /* 0x000000734d00720c */ /* 0x040fe40003f84070 */
[----:B------:R0:W2:Y:S01]  /*42d0*/  @P0 LDG.E.U8 R232, desc[UR20][R180.64] ;  /* 0x00000014b4e80981 */ /* 0x0000a2000c1e1100 */
[----:B------:R-:W-:-:S02]  /*42e0*/  ISETP.GT.U32.AND P0, PT, R77, R117, PT ;  /* 0x000000754d00720c */ /* 0x000fc40003f04070 */
[C---:B------:R-:W-:Y:S02]  /*42f0*/  ISETP.GT.U32.AND P3, PT, R77.reuse, R112, PT ;  /* 0x000000704d00720c */ /* 0x040fe40003f64070 */
[----:B------:R-:W-:-:S04]  /*4300*/  ISETP.GT.U32.AND P2, PT, R77, R116, PT ;  /* 0x000000744d00720c */ /* 0x000fc80003f44070 */
[--C-:B------:R-:W-:Y:S01]  /*4310*/  @!P5 IMAD.IADD R114, R114, 0x1, -R77.reuse ;  /* 0x000000017272d824 */ /* 0x100fe200078e0a4d */
[----:B------:R-:W-:Y:S01]  /*4320*/  ISETP.GT.U32.AND P5, PT, R77, R119, PT ;  /* 0x000000774d00720c */ /* 0x000fe20003fa4070 */
[--C-:B------:R-:W-:Y:S01]  /*4330*/  @!P4 IMAD.IADD R115, R115, 0x1, -R77.reuse ;  /* 0x000000017373c824 */ /* 0x100fe200078e0a4d */
[----:B------:R-:W-:Y:S02]  /*4340*/  ISETP.GT.U32.AND P4, PT, R77, R120, PT ;  /* 0x000000784d00720c */ /* 0x000fe40003f84070 */
[--C-:B------:R-:W-:Y:S01]  /*4350*/  @!P0 IMAD.IADD R117, R117, 0x1, -R77.reuse ;  /* 0x0000000175758824 */ /* 0x100fe200078e0a4d */
[C---:B------:R-:W-:Y:S01]  /*4360*/  ISETP.GT.U32.AND P0, PT, R77.reuse, R122, PT ;  /* 0x0000007a4d00720c */ /* 0x040fe20003f04070 */
[--C-:B------:R-:W-:Y:S01]  /*4370*/  @!P3 IMAD.IADD R112, R112, 0x1, -R77.reuse ;  /* 0x000000017070b824 */ /* 0x100fe200078e0a4d */
[C---:B------:R-:W-:Y:S01]  /*4380*/  ISETP.GT.U32.AND P3, PT, R77.reuse, R118, PT ;  /* 0x000000764d00720c */ /* 0x040fe20003f64070 */
[----:B------:R-:W-:Y:S01]  /*4390*/  @!P2 IMAD.IADD R116, R116, 0x1, -R77 ;  /* 0x000000017474a824 */ /* 0x000fe200078e0a4d */
[----:B------:R-:W-:-:S04]  /*43a0*/  ISETP.GT.U32.AND P2, PT, R77, R121, PT ;  /* 0x000000794d00720c */ /* 0x000fc80003f44070 */
[--C-:B------:R-:W-:Y:S01]  /*43b0*/  @!P5 IMAD.IADD R119, R119, 0x1, -R77.reuse ;  /* 0x000000017777d824 */ /* 0x100fe200078e0a4d */
[C---:B------:R-:W-:Y:S01]  /*43c0*/  ISETP.GT.U32.AND P5, PT, R77.reuse, R124, PT ;  /* 0x0000007c4d00720c */ /* 0x040fe20003fa4070 */
[--C-:B------:R-:W-:Y:S01]  /*43d0*/  @!P4 IMAD.IADD R120, R120, 0x1, -R77.reuse ;  /* 0x000000017878c824 */ /* 0x100fe200078e0a4d */
[C---:B------:R-:W-:Y:S02]  /*43e0*/  ISETP.GT.U32.AND P4, PT, R77.reuse, R125, PT ;  /* 0x0000007d4d00720c */ /* 0x040fe40003f84070 */
[--C-:B------:R-:W-:Y:S01]  /*43f0*/  @!P0 IMAD.IADD R122, R122, 0x1, -R77.reuse ;  /* 0x000000017a7a8824 */ /* 0x100fe200078e0a4d */
[C---:B------:R-:W-:Y:S01]  /*4400*/  ISETP.GT.U32.AND P0, PT, R77.reuse, R127, PT ;  /* 0x0000007f4d00720c */ /* 0x040fe20003f04070 */
[--C-:B------:R-:W-:Y:S01]  /*4410*/  @!P3 IMAD.IADD R118, R118, 0x1, -R77.reuse ;  /* 0x000000017676b824 */ /* 0x100fe200078e0a4d */
[----:B------:R-:W-:Y:S01]  /*4420*/  ISETP.GT.U32.AND P3, PT, R77, R123, PT ;  /* 0x0000007b4d00720c */ /* 0x000fe20003f64070 */
[----:B------:R-:W-:Y:S01]  /*4430*/  @!P2 IMAD.IADD R121, R121, 0x1, -R77 ;  /* 0x000000017979a824 */ /* 0x000fe200078e0a4d */
[----:B------:R-:W-:-:S04]  /*4440*/  ISETP.GT.U32.AND P2, PT, R77, R126, PT ;  /* 0x0000007e4d00720c */ /* 0x000fc80003f44070 */
[--C-:B------:R-:W-:Y:S01]  /*4450*/  @!P5 IMAD.IADD R124, R124, 0x1, -R77.reuse ;  /* 0x000000017c7cd824 */ /* 0x100fe200078e0a4d */
[----:B------:R-:W-:Y:S01]  /*4460*/  ISETP.GT.U32.AND P5, PT, R77, R129, PT ;  /* 0x000000814d00720c */ /* 0x000fe20003fa4070 */
[--C-:B------:R-:W-:Y:S01]  /*4470*/  @!P4 IMAD.IADD R125, R125, 0x1, -R77.reuse ;  /* 0x000000017d7dc824 */ /* 0x100fe200078e0a4d */
[----:B------:R-:W-:Y:S02]  /*4480*/  ISETP.GT.U32.AND P4, PT, R77, R130, PT ;  /* 0x000000824d00720c */ /* 0x000fe40003f84070 */
[--C-:B------:R-:W-:Y:S01]  /*4490*/  @!P0 IMAD.IADD R127, R127, 0x1, -R77.reuse ;  /* 0x000000017f7f8824 */ /* 0x100fe200078e0a4d */
[----:B------:R-:W-:Y:S01]  /*44a0*/  ISETP.GT.U32.AND P0, PT, R77, R132, PT ;  /* 0x000000844d00720c */ /* 0x000fe20003f04070 */
        /* <DEDUP_REMOVED lines=17> */
[C---:B------:R-:W-:Y:S02]  /*45c0*/  ISETP.GT.U32.AND P4, PT, R77.reuse, R92, PT ;  /* 0x0000005c4d00720c */ /* 0x040fe40003f84070 */
[--C-:B------:R-:W-:Y:S01]  /*45d0*/  @!P0 IMAD.IADD R90, R90, 0x1, -R77.reuse ;  /* 0x000000015a5a8824 */ /* 0x100fe200078e0a4d */
[----:B------:R-:W-:Y:S01]  /*45e0*/  ISETP.GT.U32.AND P0, PT, R77, R91, PT ;  /* 0x0000005b4d00720c */ /* 0x000fe20003f04070 */
[--C-:B------:R-:W-:Y:S01]  /*45f0*/  @!P3 IMAD.IADD R133, R133, 0x1, -R77.reuse ;  /* 0x000000018585b824 */ /* 0x100fe200078e0a4d */
[----:B------:R-:W-:Y:S01]  /*4600*/  ISETP.GT.U32.AND P3, PT, R77, R155, PT ;  /* 0x0000009b4d00720c */ /* 0x000fe20003f64070 */
[----:B------:R-:W-:Y:S01]  /*4610*/  @!P2 IMAD.IADD R89, R89, 0x1, -R77 ;  /* 0x000000015959a824 */ /* 0x000fe200078e0a4d */
[----:B------:R-:W-:-:S04]  /*4620*/  ISETP.GT.U32.AND P2, PT, R77, R153, PT ;  /* 0x000000994d00720c */ /* 0x000fc80003f44070 */
[--C-:B------:R-:W-:Y:S01]  /*4630*/  @!P5 IMAD.IADD R156, R156, 0x1, -R77.reuse ;  /* 0x000000019c9cd824 */ /* 0x100fe200078e0a4d */
[C---:B------:R-:W-:Y:S01]  /*4640*/  ISETP.GT.U32.AND P5, PT, R77.reuse, R152, PT ;  /* 0x000000984d00720c */ /* 0x040fe20003fa4070 */
[--C-:B------:R-:W-:Y:S01]  /*4650*/  @!P4 IMAD.IADD R92, R92, 0x1, -R77.reuse ;  /* 0x000000015c5cc824 */ /* 0x100fe200078e0a4d */
[----:B------:R-:W-:Y:S02]  /*4660*/  ISETP.GT.U32.AND P4, PT, R77, R151, PT ;  /* 0x000000974d00720c */ /* 0x000fe40003f84070 */
[--C-:B------:R-:W-:Y:S01]  /*4670*/  @!P0 IMAD.IADD R91, R91, 0x1, -R77.reuse ;  /* 0x000000015b5b8824 */ /* 0x100fe200078e0a4d */
[----:B------:R-:W-:Y:S01]  /*4680*/  ISETP.GT.U32.AND P0, PT, R77, R93, PT ;  /* 0x0000005d4d00720c */ /* 0x000fe20003f04070 */
        /* <DEDUP_REMOVED lines=17> */
[----:B------:R-:W-:Y:S02]  /*47a0*/  ISETP.GT.U32.AND P4, PT, R77, R148, PT ;  /* 0x000000944d00720c */ /* 0x000fe40003f84070 */
[--C-:B------:R-:W-:Y:S01]  /*47b0*/  @!P0 IMAD.IADD R97, R97, 0x1, -R77.reuse ;  /* 0x0000000161618824 */ /* 0x100fe200078e0a4d */
[C---:B------:R-:W-:Y:S01]  /*47c0*/  ISETP.GT.U32.AND P0, PT, R77.reuse, R99, PT ;  /* 0x000000634d00720c */ /* 0x040fe20003f04070 */
        /* <DEDUP_REMOVED lines=19> */
[----:B------:R-:W-:Y:S01]  /*4900*/  ISETP.GT.U32.AND P0, PT, R77, R110, PT ;  /* 0x0000006e4d00720c */ /* 0x000fe20003f04070 */
[--C-:B------:R-:W-:Y:S01]  /*4910*/  @!P3 IMAD.IADD R145, R145, 0x1, -R77.reuse ;  /* 0x000000019191b824 */ /* 0x100fe200078e0a4d */
[C---:B------:R-:W-:Y:S02]  /*4920*/  ISETP.GT.U32.AND P3, PT, R77.reuse, R143, PT ;  /* 0x0000008f4d00720c */ /* 0x040fe40003f64070 */
[----:B------:R-:W-:Y:S01]  /*4930*/  ISETP.GT.U32.AND P6, PT, R77, R87, PT ;  /* 0x000000574d00720c */ /* 0x000fe20003fc4070 */
[----:B------:R-:W-:-:S03]  /*4940*/  @!P2 IMAD.IADD R141, R141, 0x1, -R77 ;  /* 0x000000018d8da824 */ /* 0x000fc600078e0a4d */
[--C-:B------:R-:W-:Y:S01]  /*4950*/  @!P5 IMAD.IADD R138, R138, 0x1, -R77.reuse ;  /* 0x000000018a8ad824 */ /* 0x100fe200078e0a4d */
[----:B------:R-:W-:Y:S01]  /*4960*/  ISETP.GT.U32.AND P5, PT, R77, R108, PT ;  /* 0x0000006c4d00720c */ /* 0x000fe20003fa4070 */
[--C-:B------:R-:W-:Y:S01]  /*4970*/  @!P4 IMAD.IADD R139, R139, 0x1, -R77.reuse ;  /* 0x000000018b8bc824 */ /* 0x100fe200078e0a4d */
[C---:B------:R-:W-:Y:S02]  /*4980*/  ISETP.GT.U32.AND P4, PT, R77.reuse, R107, PT ;  /* 0x0000006b4d00720c */ /* 0x040fe40003f84070 */
[--C-:B------:R-:W-:Y:S01]  /*4990*/  @!P0 IMAD.IADD R110, R110, 0x1, -R77.reuse ;  /* 0x000000016e6e8824 */ /* 0x100fe200078e0a4d */
[C---:B------:R-:W-:Y:S02]  /*49a0*/  ISETP.GT.U32.AND P0, PT, R77.reuse, R105, PT ;  /* 0x000000694d00720c */ /* 0x040fe40003f04070 */
[----:B------:R-:W-:Y:S01]  /*49b0*/  ISETP.GT.U32.AND P2, PT, R77, R111, PT ;  /* 0x0000006f4d00720c */ /* 0x000fe20003f44070 */
[--C-:B------:R-:W-:Y:S01]  /*49c0*/  @!P3 IMAD.IADD R143, R143, 0x1, -R77.reuse ;  /* 0x000000018f8fb824 */ /* 0x100fe200078e0a4d */
[----:B------:R-:W-:Y:S01]  /*49d0*/  ISETP.GT.U32.AND P3, PT, R77, R109, PT ;  /* 0x0000006d4d00720c */ /* 0x000fe20003f64070 */
[----:B------:R-:W-:-:S03]  /*49e0*/  @!P6 IMAD.IADD R87, R87, 0x1, -R77 ;  /* 0x000000015757e824 */ /* 0x000fc600078e0a4d */
[--C-:B------:R-:W-:Y:S01]  /*49f0*/  @!P5 IMAD.IADD R108, R108, 0x1, -R77.reuse ;  /* 0x000000016c6cd824 */ /* 0x100fe200078e0a4d */
[----:B------:R-:W-:Y:S01]  /*4a00*/  ISETP.GT.U32.AND P5, PT, R77, R103, PT ;  /* 0x000000674d00720c */ /* 0x000fe20003fa4070 */
        /* <DEDUP_REMOVED lines=25> */
[C---:B------:R-:W-:Y:S01]  /*4ba0*/  ISETP.GT.U32.AND P2, PT, R77.reuse, R117, PT ;  /* 0x000000754d00720c */ /* 0x040fe20003f44070 */
        /* <DEDUP_REMOVED lines=105> */
[----:B------:R-:W-:Y:S02]  /*5240*/  ISETP.GE.AND P4, PT, R83, RZ, PT ;  /* 0x000000ff5300720c */ /* 0x000fe40003f86270 */
[--C-:B------:R-:W-:Y:S01]  /*5250*/  @!P0 IMAD.IADD R104, R104, 0x1, -R77.reuse ;  /* 0x0000000168688824 */ /* 0x100fe200078e0a4d */
[----:B------:R-:W-:Y:S01]  /*5260*/  PLOP3.LUT P0, PT, PT, PT, UP1, 0x80, 0x8 ;  /* 0x000000000008781c */ /* 0x000fe20003f0f018 */
[--C-:B------:R-:W-:Y:S01]  /*5270*/  @!P2 IMAD.IADD R110, R110, 0x1, -R77.reuse ;  /* 0x000000016e6ea824 */ /* 0x100fe200078e0a4d */
[----:B------:R-:W-:Y:S02]  /*5280*/  LOP3.LUT R83, R100, 0x74, RZ, 0xfc, !PT ;  /* 0x0000007464537812 */ /* 0x000fe400078efcff */
[----:B------:R-:W-:Y:S01]  /*5290*/  ISETP.GT.U32.AND P2, PT, R77, R105, PT ;  /* 0x000000694d00720c */ /* 0x000fe20003f44070 */
[----:B------:R-:W-:Y:S01]  /*52a0*/  @!P3 IMAD.IADD R108, R108, 0x1, -R77 ;  /* 0x000000016c6cb824 */ /* 0x000fe200078e0a4d */
[----:B------:R-:W-:-:S02]  /*52b0*/  ISETP.LT.AND P0, PT, R83, UR22, P0 ;  /* 0x0000001653007c0c */ /* 0x000fc40008701270 */
[----:B------:R-:W-:Y:S01]  /*52c0*/  ISETP.GE.AND P3, PT, R85, RZ, PT ;  /* 0x000000ff5500720c */ /* 0x000fe20003f66270 */
[----:B------:R-:W-:Y:S01]  /*52d0*/  IMAD.MOV.U32 R85, RZ, RZ, R190 ;  /* 0x000000ffff557224 */ /* 0x000fe200078e00be */
[----:B------:R-:W-:Y:S01]  /*52e0*/  IADD3 R190, P6, PT, R189, R137, RZ ;  /* 0x00000089bdbe7210 */ /* 0x000fe20007fde0ff */
[----:B------:R-:W-:Y:S01]  /*52f0*/  @!P5 IMAD.IADD R103, R103, 0x1, -R77 ;  /* 0x000000016767d824 */ /* 0x000fe200078e0a4d */
[----:B------:R-:W-:Y:S01]  /*5300*/  ISETP.GT.U32.AND P5, PT, R77, R102, PT ;  /* 0x000000664d00720c */ /* 0x000fe20003fa4070 */
[----:B0-----:R-:W-:Y:S01]  /*5310*/  IMAD.MOV.U32 R181, RZ, RZ, R241 ;  /* 0x000000ffffb57224 */ /* 0x001fe200078e00f1 */
[----:B------:R-:W-:Y:S01]  /*5320*/  LEA.HI.X.SX32 R189, R189, R136, 0x1, P6 ;  /* 0x00000088bdbd7211 */ /* 0x000fe200030f0eff */
[----:B------:R-:W-:Y:S01]  /*5330*/  IMAD.MOV.U32 R180, RZ, RZ, R240 ;  /* 0x000000ffffb47224 */ /* 0x000fe200078e00f0 */
[----:B------:R-:W-:Y:S01]  /*5340*/  PRMT R228, RZ, 0x7610, R228 ;  /* 0x00007610ffe47816 */ /* 0x000fe200000000e4 */
[----:B------:R-:W-:Y:S01]  /*5350*/  @!P2 IMAD.IADD R105, R105, 0x1, -R77 ;  /* 0x000000016969a824 */ /* 0x000fe200078e0a4d */
[----:B------:R-:W-:Y:S01]  /*5360*/  ISETP.GE.AND P2, PT, R81, RZ, PT ;  /* 0x000000ff5100720c */ /* 0x000fe20003f46270 */
[----:B------:R-:W-:Y:S01]  /*5370*/  IMAD.MOV.U32 R81, RZ, RZ, R180 ;  /* 0x000000ffff517224 */ /* 0x000fe200078e00b4 */
[----:B------:R-:W2:Y:S01]  /*5380*/  LDL.LU R241, [R1+0x1c0] ;  /* 0x0001c00001f17983 */ /* 0x000ea20000300800 */
[----:B------:R-:W-:-:S02]  /*5390*/  IMAD.MOV.U32 R83, RZ, RZ, R181 ;  /* 0x000000ffff537224 */ /* 0x000fc400078e00b5 */
[----:B------:R-:W-:Y:S01]  /*53a0*/  @P0 IMAD.MOV.U32 R180, RZ, RZ, R190 ;  /* 0x000000ffffb40224 */ /* 0x000fe200078e00be */
[----:B------:R-:W2:Y:S01]  /*53b0*/  LDL.LU R240, [R1+0x1bc] ;  /* 0x0001bc0001f07983 */ /* 0x000ea20000300800 */
[----:B------:R-:W-:Y:S01]  /*53c0*/  @P0 IMAD.MOV.U32 R181, RZ, RZ, R189 ;  /* 0x000000ffffb50224 */ /* 0x000fe200078e00bd */
[----:B------:R-:W-:Y:S01]  /*53d0*/  ISETP.GE.AND P6, PT, R0, RZ, PT ;  /* 0x000000ff0000720c */ /* 0x000fe20003fc6270 */
[----:B------:R-:W-:-:S03]  /*53e0*/  @!P5 IMAD.IADD R102, R102, 0x1, -R77 ;  /* 0x000000016666d824 */ /* 0x000fc600078e0a4d */
[----:B------:R0:W2:Y:S01]  /*53f0*/  @P0 LDG.E.U8 R228, desc[UR20][R180.64] ;  /* 0x00000014b4e40981 */ /* 0x0000a2000c1e1100 */
[----:B------:R-:W-:Y:S01]  /*5400*/  ISETP.GE.AND P5, PT, R193, RZ, PT ;  /* 0x000000ffc100720c */ /* 0x000fe20003fa6270 */
[----:B------:R-:W-:Y:S01]  /*5410*/  IMAD.U32 R77, RZ, RZ, UR12 ;  /* 0x0000000cff4d7e24 */ /* 0x000fe2000f8e00ff */
[----:B------:R-:W-:Y:S01]  /*5420*/  PLOP3.LUT P0, PT, PT, PT, UP1, 0x80, 0x8 ;  /* 0x000000000008781c */ /* 0x000fe20003f0f018 */
[----:B0-----:R-:W-:Y:S02]  /*5430*/  IMAD.MOV.U32 R180, RZ, RZ, R242 ;  /* 0x000000ffffb47224 */ /* 0x001fe400078e00f2 */
[----:B------:R-:W-:Y:S01]  /*5440*/  IMAD R79, R77, 0x2, R79 ;  /* 0x000000024d4f7824 */ /* 0x000fe200078e024f */
[----:B------:R-:W-:Y:S01]  /*5450*/  PRMT R223, RZ, 0x7610, R223 ;  /* 0x00007610ffdf7816 */ /* 0x000fe200000000df */
[----:B------:R-:W-:Y:S01]  /*5460*/  IMAD.MOV.U32 R193, RZ, RZ, R180 ;  /* 0x000000ffffc17224 */ /* 0x000fe200078e00b4 */
[----:B------:R-:W-:Y:S01]  /*5470*/  LOP3.LUT R180, R100, 0x7c, RZ, 0xfc, !PT ;  /* 0x0000007c64b47812 */ /* 0x000fe200078efcff */
[----:B------:R-:W-:Y:S01]  /*5480*/  IMAD.MOV.U32 R181, RZ, RZ, R243 ;  /* 0x000000ffffb57224 */ /* 0x000fe200078e00f3 */
[----:B------:R-:W2:Y:S02]  /*5490*/  LDL.LU R242, [R1+0x1b8] ;  /* 0x0001b80001f27983 */ /* 0x000ea40000300800 */
[----:B------:R-:W-:Y:S01]  /*54a0*/  ISETP.LT.AND P0, PT, R180, UR22, P0 ;  /* 0x00000016b4007c0c */ /* 0x000fe20008701270 */
[----:B------:R-:W-:Y:S01]  /*54b0*/  @!P6 IMAD.MOV R112, RZ, RZ, -R112 ;  /* 0x000000ffff70e224 */ /* 0x000fe200078e0a70 */
[C---:B------:R-:W-:Y:S01]  /*54c0*/  IADD3 R180, P6, PT, R79.reuse, R137, RZ ;  /* 0x000000894fb47210 */ /* 0x040fe20007fde0ff */
[----:B------:R-:W-:Y:S01]  /*54d0*/  IMAD.MOV.U32 R77, RZ, RZ, R181 ;  /* 0x000000ffff4d7224 */ /* 0x000fe200078e00b5 */
[----:B------:R-:W2:Y:S02]  /*54e0*/  LDL.LU R243, [R1+0x1b4] ;  /* 0x0001b40001f37983 */ /* 0x000ea40000300800 */
[----:B------:R-:W-:-:S02]  /*54f0*/  LEA.HI.X.SX32 R181, R79, R136, 0x1, P6 ;  /* 0x000000884fb57211 */ /* 0x000fc400030f0eff */
[----:B------:R-:W-:Y:S01]  /*5500*/  ISETP.GE.AND P6, PT, R113, RZ, PT ;  /* 0x000000ff7100720c */ /* 0x000fe20003fc6270 */
[----:B------:R-:W-:Y:S02]  /*5510*/  IMAD.MOV.U32 R113, RZ, RZ, R244 ;  /* 0x000000ffff717224 */ /* 0x000fe400078e00f4 */
[----:B------:R-:W-:Y:S02]  /*5520*/  IMAD.MOV.U32 R79, RZ, RZ, R245 ;  /* 0x000000ffff4f7224 */ /* 0x000fe400078e00f5 */
[----:B------:R-:W2:Y:S04]  /*5530*/  LDL.LU R245, [R1+0x1b0] ;  /* 0x0001b00001f57983 */ /* 0x000ea80000300800 */
[----:B------:R0:W-:Y:S04]  /*5540*/  STL [R1+0x12c], R180 ;  /* 0x00012cb401007387 */ /* 0x0001e80000100800 */
[----:B------:R0:W2:Y:S01]  /*5550*/  @P0 LDG.E.U8 R223, desc[UR20][R180.64] ;  /* 0x00000014b4df0981 */ /* 0x0000a2000c1e1100 */
[----:B------:R-:W-:Y:S01]  /*5560*/  PLOP3.LUT P0, PT, PT, PT, UP1, 0x80, 0x8 ;  /* 0x000000000008781c */ /* 0x000fe20003f0f018 */
[----:B0-----:R-:W-:-:S02]  /*5570*/  IMAD.MOV.U32 R180, RZ, RZ, R113 ;  /* 0x000000ffffb47224 */ /* 0x001fc400078e0071 */
[----:B------:R-:W-:-:S04]  /*5580*/  IMAD.MOV.U32 R113, RZ, RZ, R87 ;  /* 0x000000ffff717224 */ /* 0x000fc800078e0057 */
[----:B------:R-:W-:Y:S01]  /*5590*/  @!P5 IMAD.MOV R113, RZ, RZ, -R113 ;  /* 0x000000ffff71d224 */ /* 0x000fe200078e0a71 */
[----:B------:R-:W-:Y:S01]  /*55a0*/  ISETP.GE.AND P5, PT, R157, RZ, PT ;  /* 0x000000ff9d00720c */ /* 0x000fe20003fa6270 */
[----:B------:R-:W-:Y:S01]  /*55b0*/  IMAD.MOV.U32 R157, RZ, RZ, R77 ;  /* 0x000000ffff9d7224 */ /* 0x000fe200078e004d */
[----:B------:R-:W-:Y:S01]  /*55c0*/  LOP3.LUT R77, R100, 0x6, RZ, 0xfc, !PT ;  /* 0x00000006644d7812 */ /* 0x000fe200078efcff */
[----:B------:R-:W-:-:S03]  /*55d0*/  @!P4 IMAD.MOV R115, RZ, RZ, -R115 ;  /* 0x000000ffff73c224 */ /* 0x000fc600078e0a73 */
[----:B------:R-:W-:Y:S02]  /*55e0*/  ISETP.LT.AND P0, PT, R77, UR22, P0 ;  /* 0x000000164d007c0c */ /* 0x000fe40008701270 */
[C---:B------:R-:W-:Y:S01]  /*55f0*/  IADD3 R77, P4, PT, R78.reuse, R137, RZ ;  /* 0x000000894e4d7210 */ /* 0x040fe20007f9e0ff */
[----:B------:R0:W-:Y:S03]  /*5600*/  STL [R1+0x128], R181 ;  /* 0x000128b501007387 */ /* 0x0001e60000100800 */
[----:B------:R-:W-:Y:S01]  /*5610*/  LEA.HI.X.SX32 R78, R78, R136, 0x1, P4 ;  /* 0x000000884e4e7211 */ /* 0x000fe200020f0eff */
[----:B------:R-:W-:Y:S01]  /*5620*/  @!P3 IMAD.MOV R114, RZ, RZ, -R114 ;  /* 0x000000ffff72b224 */ /* 0x000fe200078e0a72 */
[----:B------:R-:W2:Y:S01]  /*5630*/  LDL.LU R244, [R1+0x1ac] ;  /* 0x0001ac0001f47983 */ /* 0x000ea20000300800 */
[----:B------:R-:W-:Y:S02]  /*5640*/  ISETP.GE.AND P3, PT, R158, RZ, PT ;  /* 0x000000ff9e00720c */ /* 0x000fe40003f66270 */
[----:B------:R-:W-:-:S02]  /*5650*/  ISETP.GE.AND P4, PT, R159, RZ, PT ;  /* 0x000000ff9f00720c */ /* 0x000fc40003f86270 */
[----:B------:R-:W-:Y:S01]  /*5660*/  PRMT R218, RZ, 0x7610, R218 ;  /* 0x00007610ffda7816 */ /* 0x000fe200000000da */
[----:B------:R-:W-:Y:S02]  /*5670*/  @P0 IMAD.MOV.U32 R158, RZ, RZ, R77 ;  /* 0x000000ffff9e0224 */ /* 0x000fe400078e004d */
[----:B------:R-:W-:Y:S02]  /*5680*/  @P0 IMAD.MOV.U32 R159, RZ, RZ, R78 ;  /* 0x000000ffff9f0224 */ /* 0x000fe400078e004e */
[----:B------:R-:W-:Y:S02]  /*5690*/  IMAD.MOV.U32 R87, RZ, RZ, R101 ;  /* 0x000000ffff577224 */ /* 0x000fe400078e0065 */
[----:B------:R-:W-:Y:S01]  /*56a0*/  @!P2 IMAD.MOV R116, RZ, RZ, -R116 ;  /* 0x000000ffff74a224 */ /* 0x000fe200078e0a74 */
[----:B------:R1:W2:Y:S01]  /*56b0*/  @P0 LDG.E.U8 R218, desc[UR20][R158.64] ;  /* 0x000000149eda0981 */ /* 0x0002a2000c1e1100 */
[----:B------:R-:W-:Y:S02]  /*56c0*/  PLOP3.LUT P0, PT, PT, PT, UP1, 0x80, 0x8 ;  /* 0x000000000008781c */ /* 0x000fe40003f0f018 */
[----:B------:R-:W-:Y:S01]  /*56d0*/  ISETP.GE.AND P2, PT, R160, RZ, PT ;  /* 0x000000ffa000720c */ /* 0x000fe20003f46270 */
[----:B------:R-:W-:-:S02]  /*56e0*/  IMAD.MOV.U32 R160, RZ, RZ, R87 ;  /* 0x000000ffffa07224 */ /* 0x000fc400078e0057 */
[----:B------:R-:W-:Y:S02]  /*56f0*/  @!P5 IMAD.MOV R118, RZ, RZ, -R118 ;  /* 0x000000ffff76d224 */ /* 0x000fe400078e0a76 */
[----:B------:R-:W-:Y:S01]  /*5700*/  @!P6 IMAD.MOV R117, RZ, RZ, -R117 ;  /* 0x000000ffff75e224 */ /* 0x000fe200078e0a75 */
[----:B------:R-:W-:Y:S01]  /*5710*/  PRMT R202, RZ, 0x7610, R202 ;  /* 0x00007610ffca7816 */ /* 0x000fe200000000ca */
[----:B------:R-:W-:Y:S01]  /*5720*/  @!P4 IMAD.MOV R120, RZ, RZ, -R120 ;  /* 0x000000ffff78c224 */ /* 0x000fe200078e0a78 */
[----:B-1----:R-:W-:Y:S01]  /*5730*/  LOP3.LUT R159, R100, 0x16, RZ, 0xfc, !PT ;  /* 0x00000016649f7812 */ /* 0x002fe200078efcff */
[----:B------:R-:W-:Y:S01]  /*5740*/  IMAD.MOV.U32 R87, RZ, RZ, R79 ;  /* 0x000000ffff577224 */ /* 0x000fe200078e004f */
[----:B------:R-:W-:Y:S02]  /*5750*/  PRMT R201, RZ, 0x7610, R201 ;  /* 0x00007610ffc97816 */ /* 0x000fe400000000c9 */
[----:B------:R-:W-:Y:S01]  /*5760*/  PRMT R200, RZ, 0x7610, R200 ;  /* 0x00007610ffc87816 */ /* 0x000fe200000000c8 */
[----:B------:R-:W-:Y:S01]  /*5770*/  @!P3 IMAD.MOV R119, RZ, RZ, -R119 ;  /* 0x000000ffff77b224 */ /* 0x000fe200078e0a77 */
[----:B------:R-:W-:Y:S01]  /*5780*/  ISETP.LT.AND P0, PT, R159, UR22, P0 ;  /* 0x000000169f007c0c */ /* 0x000fe20008701270 */
[----:B------:R-:W3:Y:S01]  /*5790*/  LDL.LU R101, [R1+0x1a8] ;  /* 0x0001a80001657983 */ /* 0x000ee20000300800 */
[----:B------:R-:W-:-:S04]  /*57a0*/  IADD3 R79, P5, PT, R80, R137, RZ ;  /* 0x00000089504f7210 */ /* 0x000fc80007fbe0ff */
[----:B------:R-:W-:Y:S02]  /*57b0*/  LEA.HI.X.SX32 R80, R80, R136, 0x1, P5 ;  /* 0x0000008850507211 */ /* 0x000fe400028f0eff */
[----:B------:R-:W-:Y:S01]  /*57c0*/  ISETP.GE.AND P6, PT, R161, RZ, PT ;  /* 0x000000ffa100720c */ /* 0x000fe20003fc6270 */
[----:B------:R-:W-:-:S04]  /*57d0*/  IMAD.MOV.U32 R161, RZ, RZ, R180 ;  /* 0x000000ffffa17224 */ /* 0x000fc800078e00b4 */
[----:B------:R-:W-:Y:S02]  /*57e0*/  @P0 IMAD.MOV.U32 R158, RZ, RZ, R79 ;  /* 0x000000ffff9e0224 */ /* 0x000fe400078e004f */
[----:B------:R-:W-:Y:S01]  /*57f0*/  @P0 IMAD.MOV.U32 R159, RZ, RZ, R80 ;  /* 0x000000ffff9f0224 */ /* 0x000fe200078e0050 */
[----:B------:R-:W-:Y:S01]  /*5800*/  PLOP3.LUT P4, PT, PT, PT, UP1, 0x80, 0x8 ;  /* 0x000000000008781c */ /* 0x000fe20003f8f018 */
[----:B------:R-:W-:Y:S01]  /*5810*/  IMAD.MOV.U32 R180, RZ, RZ, R81 ;  /* 0x000000ffffb47224 */ /* 0x000fe200078e0051 */
[----:B------:R-:W-:Y:S02]  /*5820*/  LOP3.LUT R81, R100, 0x26, RZ, 0xfc, !PT ;  /* 0x0000002664517812 */ /* 0x000fe400078efcff */
[----:B------:R1:W3:Y:S01]  /*5830*/  @P0 LDG.E.U8 R202, desc[UR20][R158.64] ;  /* 0x000000149eca0981 */ /* 0x0002e2000c1e1100 */
[----:B------:R-:W-:Y:S01]  /*5840*/  ISETP.GE.AND P0, PT, R163, RZ, PT ;  /* 0x000000ffa300720c */ /* 0x000fe20003f06270 */
[----:B------:R-:W-:Y:S01]  /*5850*/  @!P6 IMAD.MOV R122, RZ, RZ, -R122 ;  /* 0x000000ffff7ae224 */ /* 0x000fe200078e0a7a */
[----:B------:R-:W-:-:S02]  /*5860*/  ISETP.LT.AND P4, PT, R81, UR22, P4 ;  /* 0x0000001651007c0c */ /* 0x000fc4000a781270 */
[----:B------:R-:W-:Y:S01]  /*5870*/  ISETP.GE.AND P5, PT, R162, RZ, PT ;  /* 0x000000ffa200720c */ /* 0x000fe20003fa6270 */
[----:B------:R-:W-:Y:S01]  /*5880*/  @!P2 IMAD.MOV R121, RZ, RZ, -R121 ;  /* 0x000000ffff79a224 */ /* 0x000fe200078e0a79 */
[----:B------:R-:W-:Y:S02]  /*5890*/  PLOP3.LUT P6, PT, PT, PT, UP1, 0x80, 0x8 ;  /* 0x000000000008781c */ /* 0x000fe40003fcf018 */
[----:B------:R-:W-:Y:S02]  /*58a0*/  LOP3.LUT R162, R100, 0x36, RZ, 0xfc, !PT ;  /* 0x0000003664a27812 */ /* 0x000fe400078efcff */
[----:B------:R-:W-:Y:S02]  /*58b0*/  IADD3 R81, P2, PT, R82, R137, RZ ;  /* 0x0000008952517210 */ /* 0x000fe40007f5e0ff */
[----:B------:R-:W-:Y:S01]  /*58c0*/  ISETP.LT.AND P6, PT, R162, UR22, P6 ;  /* 0x00000016a2007c0c */ /* 0x000fe2000b7c1270 */
[----:B------:R-:W-:Y:S01]  /*58d0*/  IMAD.MOV.U32 R162, RZ, RZ, R161 ;  /* 0x000000ffffa27224 */ /* 0x000fe200078e00a1 */
[----:B------:R-:W-:Y:S01]  /*58e0*/  LEA.HI.X.SX32 R82, R82, R136, 0x1, P2 ;  /* 0x0000008852527211 */ /* 0x000fe200010f0eff */
[----:B------:R-:W-:-:S02]  /*58f0*/  IMAD.MOV.U32 R161, RZ, RZ, R157 ;  /* 0x000000ffffa17224 */ /* 0x000fc400078e009d */
[----:B------:R-:W-:Y:S02]  /*5900*/  @!P0 IMAD.MOV R124, RZ, RZ, -R124 ;  /* 0x000000ffff7c8224 */ /* 0x000fe400078e0a7c */
[----:B------:R-:W-:Y:S01]  /*5910*/  IMAD.MOV.U32 R157, RZ, RZ, R83 ;  /* 0x000000ffff9d7224 */ /* 0x000fe200078e0053 */
[C---:B------:R-:W-:Y:S01]  /*5920*/  IADD3 R83, P0, PT, R84.reuse, R137, RZ ;  /* 0x0000008954537210 */ /* 0x040fe20007f1e0ff */
[----:B-1----:R-:W-:Y:S02]  /*5930*/  @P4 IMAD.MOV.U32 R158, RZ, RZ, R81 ;  /* 0x000000ffff9e4224 */ /* 0x002fe400078e0051 */
[----:B------:R-:W-:Y:S01]  /*5940*/  @P4 IMAD.MOV.U32 R159, RZ, RZ, R82 ;  /* 0x000000ffff9f4224 */ /* 0x000fe200078e0052 */
[----:B------:R-:W-:-:S04]  /*5950*/  LEA.HI.X.SX32 R84, R84, R136, 0x1, P0 ;  /* 0x0000008854547211 */ /* 0x000fc800000f0eff */
[----:B------:R1:W3:Y:S01]  /*5960*/  @P4 LDG.E.U8 R201, desc[UR20][R158.64] ;  /* 0x000000149ec94981 */ /* 0x0002e2000c1e1100 */
[----:B------:R-:W-:Y:S01]  /*5970*/  ISETP.GE.AND P4, PT, R166, RZ, PT ;  /* 0x000000ffa600720c */ /* 0x000fe20003f86270 */
[----:B------:R-:W-:Y:S02]  /*5980*/  IMAD.MOV.U32 R163, RZ, RZ, R160 ;  /* 0x000000ffffa37224 */ /* 0x000fe400078e00a0 */
[----:B------:R-:W-:Y:S02]  /*5990*/  IMAD.MOV.U32 R160, RZ, RZ, R193 ;  /* 0x000000ffffa07224 */ /* 0x000fe400078e00c1 */
[----:B-1----:R-:W-:Y:S02]  /*59a0*/  @P6 IMAD.MOV.U32 R158, RZ, RZ, R83 ;  /* 0x000000ffff9e6224 */ /* 0x002fe400078e0053 */
[----:B------:R-:W-:Y:S02]  /*59b0*/  @P6 IMAD.MOV.U32 R159, RZ, RZ, R84 ;  /* 0x000000ffff9f6224 */ /* 0x000fe400078e0054 */
[----:B------:R-:W-:Y:S01]  /*59c0*/  IMAD.MOV.U32 R193, RZ, RZ, R85 ;  /* 0x000000ffffc17224 */ /* 0x000fe200078e0055 */
[----:B------:R-:W-:-:S02]  /*59d0*/  LOP3.LUT R85, R100, 0x46, RZ, 0xfc, !PT ;  /* 0x0000004664557812 */ /* 0x000fc400078efcff */
[----:B------:R1:W3:Y:S01]  /*59e0*/  @P6 LDG.E.U8 R200, desc[UR20][R158.64] ;  /* 0x000000149ec86981 */ /* 0x0002e2000c1e1100 */
[----:B------:R-:W-:Y:S02]  /*59f0*/  PLOP3.LUT P6, PT, PT, PT, UP1, 0x80, 0x8 ;  /* 0x000000000008781c */ /* 0x000fe40003fcf018 */
[----:B------:R-:W-:Y:S02]  /*5a00*/  ISETP.GE.AND P3, PT, R164, RZ, PT ;  /* 0x000000ffa400720c */ /* 0x000fe40003f66270 */
[----:B------:R-:W-:Y:S01]  /*5a10*/  ISETP.LT.AND P6, PT, R85, UR22, P6 ;  /* 0x0000001655007c0c */ /* 0x000fe2000b7c1270 */
[----:B------:R-:W-:Y:S01]  /*5a20*/  @!P4 IMAD.MOV R127, RZ, RZ, -R127 ;  /* 0x000000ffff7fc224 */ /* 0x000fe200078e0a7f */
[----:B------:R-:W-:-:S04]  /*5a30*/  IADD3 R85, P4, PT, R86, R137, RZ ;  /* 0x0000008956557210 */ /* 0x000fc80007f9e0ff */
[----:B------:R-:W-:Y:S02]  /*5a40*/  LEA.HI.X.SX32 R86, R86, R136, 0x1, P4 ;  /* 0x0000008856567211 */ /* 0x000fe400020f0eff */
[----:B------:R-:W-:-:S03]  /*5a50*/  PRMT R199, RZ, 0x7610, R199 ;  /* 0x00007610ffc77816 */ /* 0x000fc600000000c7 */
[----:B------:R-:W-:Y:S01]  /*5a60*/  @!P3 IMAD.MOV R125, RZ, RZ, -R125 ;  /* 0x000000ffff7db224 */ /* 0x000fe200078e0a7d */
[----:B------:R-:W-:Y:S01]  /*5a70*/  ISETP.GE.AND P3, PT, R175, RZ, PT ;  /* 0x000000ffaf00720c */ /* 0x000fe20003f66270 */
[----:B-1----:R-:W-:Y:S02]  /*5a80*/  @P6 IMAD.MOV.U32 R158, RZ, RZ, R85 ;  /* 0x000000ffff9e6224 */ /* 0x002fe400078e0055 */
[----:B------:R-:W-:Y:S01]  /*5a90*/  @P6 IMAD.MOV.U32 R159, RZ, RZ, R86 ;  /* 0x000000ffff9f6224 */ /* 0x000fe200078e0056 */
[----:B------:R-:W-:Y:S01]  /*5aa0*/  LOP3.LUT R164, R100, 0x56, RZ, 0xfc, !PT ;  /* 0x0000005664a47812 */ /* 0x000fe200078efcff */
[----:B------:R-:W-:-:S03]  /*5ab0*/  @!P5 IMAD.MOV R123, RZ, RZ, -R123 ;  /* 0x000000ffff7bd224 */ /* 0x000fc600078e0a7b */
[----:B------:R1:W3:Y:S01]  /*5ac0*/  @P6 LDG.E.U8 R199, desc[UR20][R158.64] ;  /* 0x000000149ec76981 */ /* 0x0002e2000c1e1100 */
[----:B------:R-:W-:Y:S02]  /*5ad0*/  PLOP3.LUT P6, PT, PT, PT, UP1, 0x80, 0x8 ;  /* 0x000000000008781c */ /* 0x000fe40003fcf018 */
[----:B------:R-:W-:Y:S02]  /*5ae0*/  ISETP.GE.AND P5, PT, R167, RZ, PT ;  /* 0x000000ffa700720c */ /* 0x000fe40003fa6270 */
[----:B------:R-:W-:Y:S01]  /*5af0*/  ISETP.LT.AND P6, PT, R164, UR22, P6 ;  /* 0x00000016a4007c0c */ /* 0x000fe2000b7c1270 */
[----:B------:R-:W-:Y:S02]  /*5b00*/  IMAD.MOV.U32 R164, RZ, RZ, R163 ;  /* 0x000000ffffa47224 */ /* 0x000fe400078e00a3 */
[----:B------:R-:W-:Y:S02]  /*5b10*/  IMAD.MOV.U32 R163, RZ, RZ, R162 ;  /* 0x000000ffffa37224 */ /* 0x000fe400078e00a2 */
[----:B------:R-:W-:-:S02]  /*5b20*/  @!P3 IMAD.MOV R130, RZ, RZ, -R130 ;  /* 0x000000ffff82b224 */ /* 0x000fc400078e0a82 */
[----:B------:R-:W-:Y:S01]  /*5b30*/  IMAD.MOV.U32 R162, RZ, RZ, R87 ;  /* 0x000000ffffa27224 */ /* 0x000fe200078e0057 */
[----:B------:R-:W-:-:S04]  /*5b40*/  IADD3 R87, P3, PT, R88, R137, RZ ;  /* 0x0000008958577210 */ /* 0x000fc80007f7e0ff */
[----:B------:R-:W-:Y:S01]  /*5b50*/  LEA.HI.X.SX32 R88, R88, R136, 0x1, P3 ;  /* 0x0000008858587211 */ /* 0x000fe200018f0eff */
[----:B------:R-:W-:Y:S01]  /*5b60*/  @!P5 IMAD.MOV R128, RZ, RZ, -R128 ;  /* 0x000000ffff80d224 */ /* 0x000fe200078e0a80 */
[----:B------:R-:W-:Y:S01]  /*5b70*/  ISETP.GE.AND P3, PT, R198, RZ, PT ;  /* 0x000000ffc600720c */ /* 0x000fe20003f66270 */
[----:B-1----:R-:W-:Y:S01]  /*5b80*/  @P6 IMAD.MOV.U32 R158, RZ, RZ, R87 ;  /* 0x000000ffff9e6224 */ /* 0x002fe200078e0057 */
[----:B------:R-:W-:Y:S01]  /*5b90*/  PRMT R198, RZ, 0x7610, R198 ;  /* 0x00007610ffc67816 */ /* 0x000fe200000000c6 */
[----:B------:R-:W-:Y:S01]  /*5ba0*/  @P6 IMAD.MOV.U32 R159, RZ, RZ, R88 ;  /* 0x000000ffff9f6224 */ /* 0x000fe200078e0058 */
[----:B------:R-:W-:Y:S02]  /*5bb0*/  ISETP.GE.AND P5, PT, R192, RZ, PT ;  /* 0x000000ffc000720c */ /* 0x000fe40003fa6270 */
[----:B------:R-:W-:Y:S02]  /*5bc0*/  ISETP.GE.AND P2, PT, R165, RZ, PT ;  /* 0x000000ffa500720c */ /* 0x000fe40003f46270 */
[----:B------:R1:W3:Y:S01]  /*5bd0*/  @P6 LDG.E.U8 R198, desc[UR20][R158.64] ;  /* 0x000000149ec66981 */ /* 0x0002e2000c1e1100 */
[----:B------:R-:W-:-:S02]  /*5be0*/  PLOP3.LUT P6, PT, PT, PT, UP1, 0x80, 0x8 ;  /* 0x000000000008781c */ /* 0x000fc40003fcf018 */
[----:B------:R-:W-:Y:S02]  /*5bf0*/  LOP3.LUT R165, R100, 0x66, RZ, 0xfc, !PT ;  /* 0x0000006664a57812 */ /* 0x000fe400078efcff */
[----:B------:R-:W-:Y:S02]  /*5c00*/  ISETP.GE.AND P0, PT, R172, RZ, PT ;  /* 0x000000ffac00720c */ /* 0x000fe40003f06270 */
[----:B------:R-:W-:Y:S02]  /*5c10*/  ISETP.LT.AND P6, PT, R165, UR22, P6 ;  /* 0x00000016a5007c0c */ /* 0x000fe4000b7c1270 */
[----:B------:R-:W-:Y:S01]  /*5c20*/  @!P5 IMAD.MOV R133, RZ, RZ, -R133 ;  /* 0x000000ffff85d224 */ /* 0x000fe200078e0a85 */
[----:B------:R-:W-:-:S04]  /*5c30*/  IADD3 R172, P5, PT, R171, R137, RZ ;  /* 0x00000089abac7210 */ /* 0x000fc80007fbe0ff */
[----:B------:R-:W-:-:S04]  /*5c40*/  LEA.HI.X.SX32 R171, R171, R136, 0x1, P5 ;  /* 0x00000088abab7211 */ /* 0x000fc800028f0eff */
[----:B------:R-:W-:Y:S01]  /*5c50*/  @!P0 IMAD.MOV R129, RZ, RZ, -R129 ;  /* 0x000000ffff818224 */ /* 0x000fe200078e0a81 */
[----:B------:R-:W-:Y:S01]  /*5c60*/  ISETP.GE.AND P0, PT, R197, RZ, PT ;  /* 0x000000ffc500720c */ /* 0x000fe20003f06270 */
[----:B-1----:R-:W-:Y:S01]  /*5c70*/  @P6 IMAD.MOV.U32 R158, RZ, RZ, R172 ;  /* 0x000000ffff9e6224 */ /* 0x002fe200078e00ac */
[----:B------:R-:W-:Y:S01]  /*5c80*/  PRMT R197, RZ, 0x7610, R197 ;  /* 0x00007610ffc57816 */ /* 0x000fe200000000c5 */
[----:B------:R-:W-:Y:S01]  /*5c90*/  @P6 IMAD.MOV.U32 R159, RZ, RZ, R171 ;  /* 0x000000ffff9f6224 */ /* 0x000fe200078e00ab */
[----:B------:R-:W-:-:S04]  /*5ca0*/  LOP3.LUT R100, R100, 0x76, RZ, 0xfc, !PT ;  /* 0x0000007664647812 */ /* 0x000fc800078efcff */
[----:B------:R1:W3:Y:S01]  /*5cb0*/  @P6 LDG.E.U8 R197, desc[UR20][R158.64] ;  /* 0x000000149ec56981 */ /* 0x0002e2000c1e1100 */
[----:B------:R-:W-:-:S04]  /*5cc0*/  PLOP3.LUT P6, PT, PT, PT, UP1, 0x80, 0x8 ;  /* 0x000000000008781c */ /* 0x000fc80003fcf018 */
[----:B------:R-:W-:Y:S02]  /*5cd0*/  ISETP.LT.AND P6, PT, R100, UR22, P6 ;  /* 0x0000001664007c0c */ /* 0x000fe4000b7c1270 */
[----:B------:R-:W0:Y:S01]  /*5ce0*/  S2R R100, SR_TID.X ;  /* 0x0000000000647919 */ /* 0x000e220000002100 */
[----:B------:R-:W-:Y:S01]  /*5cf0*/  @!P2 IMAD.MOV R126, RZ, RZ, -R126 ;  /* 0x000000ffff7ea224 */ /* 0x000fe200078e0a7e */
[----:B------:R-:W-:Y:S01]  /*5d00*/  ISETP.GE.AND P2, PT, R186, RZ, PT ;  /* 0x000000ffba00720c */ /* 0x000fe20003f46270 */
[----:B------:R-:W-:Y:S01]  /*5d10*/  @!P0 IMAD.MOV R134, RZ, RZ, -R134 ;  /* 0x000000ffff868224 */ /* 0x000fe200078e0a86 */
[----:B------:R-:W-:Y:S01]  /*5d20*/  ISETP.GE.AND P0, PT, R217, RZ, PT ;  /* 0x000000ffd900720c */ /* 0x000fe20003f06270 */
[----:B------:R-:W-:Y:S02]  /*5d30*/  @!P3 IMAD.MOV R135, RZ, RZ, -R135 ;  /* 0x000000ffff87b224 */ /* 0x000fe400078e0a87 */
[----:B------:R-:W-:Y:S01]  /*5d40*/  IMAD.MOV.U32 R166, RZ, RZ, R193 ;  /* 0x000000ffffa67224 */ /* 0x000fe200078e00c1 */
[----:B------:R-:W-:-:S04]  /*5d50*/  IADD3 R193, P3, PT, R191, R137, RZ ;  /* 0x00000089bfc17210 */ /* 0x000fc80007f7e0ff */
[----:B------:R-:W-:Y:S01]  /*5d60*/  LEA.HI.X.SX32 R191, R191, R136, 0x1, P3 ;  /* 0x00000088bfbf7211 */ /* 0x000fe200018f0eff */
[----:B-1----:R-:W-:Y:S01]  /*5d70*/  @P6 IMAD.MOV.U32 R158, RZ, RZ, R193 ;  /* 0x000000ffff9e6224 */ /* 0x002fe200078e00c1 */
[----:B------:R-:W-:Y:S01]  /*5d80*/  PRMT R192, RZ, 0x7610, R192 ;  /* 0x00007610ffc07816 */ /* 0x000fe200000000c0 */
[----:B------:R-:W-:Y:S01]  /*5d90*/  @!P2 IMAD.MOV R131, RZ, RZ, -R131 ;  /* 0x000000ffff83a224 */ /* 0x000fe200078e0a83 */
[----:B------:R-:W-:Y:S01]  /*5da0*/  ISETP.GE.AND P2, PT, R209, RZ, PT ;  /* 0x000000ffd100720c */ /* 0x000fe20003f46270 */
[----:B------:R-:W-:Y:S01]  /*5db0*/  @P6 IMAD.MOV.U32 R159, RZ, RZ, R191 ;  /* 0x000000ffff9f6224 */ /* 0x000fe200078e00bf */
[----:B------:R-:W-:Y:S01]  /*5dc0*/  ISETP.GE.AND P4, PT, R187, RZ, PT ;  /* 0x000000ffbb00720c */ /* 0x000fe20003f86270 */
[----:B------:R-:W-:Y:S02]  /*5dd0*/  IMAD.MOV.U32 R209, RZ, RZ, R160 ;  /* 0x000000ffffd17224 */ /* 0x000fe400078e00a0 */
[----:B------:R-:W-:Y:S01]  /*5de0*/  @!P0 IMAD.MOV R156, RZ, RZ, -R156 ;  /* 0x000000ffff9c8224 */ /* 0x000fe200078e0a9c */
[----:B------:R-:W-:Y:S01]  /*5df0*/  PLOP3.LUT P0, PT, PT, PT, UP1, 0x80, 0x8 ;  /* 0x000000000008781c */ /* 0x000fe20003f0f018 */
[----:B------:R1:W3:Y:S01]  /*5e00*/  @P6 LDG.E.U8 R192, desc[UR20][R158.64] ;  /* 0x000000149ec06981 */ /* 0x0002e2000c1e1100 */
[----:B------:R-:W-:-:S02]  /*5e10*/  ISETP.GE.AND P5, PT, R211, RZ, PT ;  /* 0x000000ffd300720c */ /* 0x000fc40003fa6270 */
[----:B0-----:R-:W-:Y:S01]  /*5e20*/  LEA.HI R160, R100, 0xe, RZ, 0x1a ;  /* 0x0000000e64a07811 */ /* 0x001fe200078fd0ff */
[----:B-1----:R-:W-:-:S03]  /*5e30*/  IMAD.MOV.U32 R158, RZ, RZ, R90 ;  /* 0x000000ffff9e7224 */ /* 0x002fc600078e005a */
[C---:B------:R-:W-:Y:S01]  /*5e40*/  ISETP.LT.AND P0, PT, R160.reuse, UR22, P0 ;  /* 0x00000016a0007c0c */ /* 0x040fe20008701270 */
[----:B------:R-:W-:Y:S02]  /*5e50*/  IMAD R90, R160, UR12, RZ ;  /* 0x0000000ca05a7c24 */ /* 0x000fe4000f8e02ff */
[----:B------:R-:W-:Y:S02]  /*5e60*/  IMAD.MOV.U32 R167, RZ, RZ, R157 ;  /* 0x000000ffffa77224 */ /* 0x000fe400078e009d */
[----:B------:R-:W-:Y:S01]  /*5e70*/  IMAD.MOV.U32 R157, RZ, RZ, R89 ;  /* 0x000000ffff9d7224 */ /* 0x000fe200078e0059 */
[----:B------:R-:W-:Y:S01]  /*5e80*/  IADD3 R89, P6, PT, R90, R137, RZ ;  /* 0x000000895a597210 */ /* 0x000fe20007fde0ff */
[----:B------:R-:W-:Y:S01]  /*5e90*/  @!P4 IMAD.MOV R132, RZ, RZ, -R132 ;  /* 0x000000ffff84c224 */ /* 0x000fe200078e0a84 */
[----:B------:R-:W-:Y:S02]  /*5ea0*/  ISETP.GE.AND P4, PT, R210, RZ, PT ;  /* 0x000000ffd200720c */ /* 0x000fe40003f86270 */
[----:B------:R-:W-:Y:S01]  /*5eb0*/  LEA.HI.X.SX32 R90, R90, R136, 0x1, P6 ;  /* 0x000000885a5a7211 */ /* 0x000fe200030f0eff */
[----:B------:R-:W-:Y:S01]  /*5ec0*/  IMAD.MOV.U32 R165, RZ, RZ, R161 ;  /* 0x000000ffffa57224 */ /* 0x000fe200078e00a1 */
[----:B------:R-:W-:Y:S01]  /*5ed0*/  PRMT R187, RZ, 0x7610, R187 ;  /* 0x00007610ffbb7816 */ /* 0x000fe200000000bb */
[----:B------:R-:W-:Y:S01]  /*5ee0*/  @!P5 IMAD.MOV R155, RZ, RZ, -R155 ;  /* 0x000000ffff9bd224 */ /* 0x000fe200078e0a9b */
[----:B------:R-:W-:Y:S01]  /*5ef0*/  ISETP.GE.AND P5, PT, R221, RZ, PT ;  /* 0x000000ffdd00720c */ /* 0x000fe20003fa6270 */
[----:B------:R-:W-:-:S02]  /*5f00*/  @P0 IMAD.MOV.U32 R160, RZ, RZ, R89 ;  /* 0x000000ffffa00224 */ /* 0x000fc400078e0059 */
[----:B------:R-:W-:Y:S01]  /*5f10*/  @P0 IMAD.MOV.U32 R161, RZ, RZ, R90 ;  /* 0x000000ffffa10224 */ /* 0x000fe200078e005a */
[----:B------:R-:W-:Y:S01]  /*5f20*/  LEA.HI R210, R100, 0x1e, RZ, 0x1a ;  /* 0x0000001e64d27811 */ /* 0x000fe200078fd0ff */
[----:B------:R-:W-:-:S03]  /*5f30*/  IMAD.MOV.U32 R159, RZ, RZ, R92 ;  /* 0x000000ffff9f7224 */ /* 0x000fc600078e005c */
[----:B------:R0:W3:Y:S01]  /*5f40*/  @P0 LDG.E.U8 R187, desc[UR20][R160.64] ;  /* 0x00000014a0bb0981 */ /* 0x0000e2000c1e1100 */
[----:B------:R-:W-:Y:S01]  /*5f50*/  PLOP3.LUT P0, PT, PT, PT, UP1, 0x80, 0x8 ;  /* 0x000000000008781c */ /* 0x000fe20003f0f018 */
[----:B------:R-:W-:Y:S01]  /*5f60*/  @!P4 IMAD.MOV R158, RZ, RZ, -R158 ;  /* 0x000000ffff9ec224 */ /* 0x000fe200078e0a9e */
[----:B------:R-:W-:Y:S01]  /*5f70*/  ISETP.GE.AND P4, PT, R222, RZ, PT ;  /* 0x000000ffde00720c */ /* 0x000fe20003f86270 */
[C---:B------:R-:W-:Y:S01]  /*5f80*/  IMAD R92, R210.reuse, UR12, RZ ;  /* 0x0000000cd25c7c24 */ /* 0x040fe2000f8e02ff */
[----:B------:R-:W-:Y:S01]  /*5f90*/  ISETP.LT.AND P0, PT, R210, UR22, P0 ;  /* 0x00000016d2007c0c */ /* 0x000fe20008701270 */
[----:B------:R-:W-:Y:S02]  /*5fa0*/  @!P5 IMAD.MOV R154, RZ, RZ, -R154 ;  /* 0x000000ffff9ad224 */ /* 0x000fe400078e0a9a */
[----:B0-----:R-:W-:Y:S01]  /*5fb0*/  IMAD.MOV.U32 R160, RZ, RZ, R91 ;  /* 0x000000ffffa07224 */ /* 0x001fe200078e005b */
[----:B------:R-:W-:Y:S01]  /*5fc0*/  IADD3 R91, P5, PT, R92, R137, RZ ;  /* 0x000000895c5b7210 */ /* 0x000fe20007fbe0ff */
[----:B------:R-:W-:Y:S01]  /*5fd0*/  @!P2 IMAD.MOV R157, RZ, RZ, -R157 ;  /* 0x000000ffff9da224 */ /* 0x000fe200078e0a9d */
[----:B------:R-:W-:-:S02]  /*5fe0*/  ISETP.GE.AND P2, PT, R220, RZ, PT ;  /* 0x000000ffdc00720c */ /* 0x000fc40003f46270 */
[----:B------:R-:W-:-:S03]  /*5ff0*/  LEA.HI.X.SX32 R92, R92, R136, 0x1, P5 ;  /* 0x000000885c5c7211 */ /* 0x000fc600028f0eff */
[----:B------:R-:W-:Y:S01]  /*6000*/  @!P4 IMAD.MOV R160, RZ, RZ, -R160 ;  /* 0x000000ffffa0c224 */ /* 0x000fe200078e0aa0 */
[----:B------:R-:W-:Y:S01]  /*6010*/  ISETP.GE.AND P3, PT, R219, RZ, PT ;  /* 0x000000ffdb00720c */ /* 0x000fe20003f66270 */
[----:B------:R-:W-:Y:S01]  /*6020*/  IMAD.MOV.U32 R217, RZ, RZ, R163 ;  /* 0x000000ffffd97224 */ /* 0x000fe200078e00a3 */
[----:B------:R-:W-:Y:S01]  /*6030*/  PRMT R186, RZ, 0x7610, R186 ;  /* 0x00007610ffba7816 */ /* 0x000fe200000000ba */
[----:B------:R-:W-:Y:S01]  /*6040*/  IMAD.MOV.U32 R219, RZ, RZ, R162 ;  /* 0x000000ffffdb7224 */ /* 0x000fe200078e00a2 */
[----:B------:R-:W-:Y:S01]  /*6050*/  ISETP.GE.AND P4, PT, R226, RZ, PT ;  /* 0x000000ffe200720c */ /* 0x000fe20003f86270 */
[----:B------:R-:W-:Y:S02]  /*6060*/  @P0 IMAD.MOV.U32 R162, RZ, RZ, R91 ;  /* 0x000000ffffa20224 */ /* 0x000fe400078e005b */
[----:B------:R-:W-:Y:S01]  /*6070*/  @P0 IMAD.MOV.U32 R163, RZ, RZ, R92 ;  /* 0x000000ffffa30224 */ /* 0x000fe200078e005c */
[----:B------:R-:W-:Y:S01]  /*6080*/  ISETP.GE.AND P6, PT, R224, RZ, PT ;  /* 0x000000ffe000720c */ /* 0x000fe20003fc6270 */
[----:B------:R-:W-:Y:S01]  /*6090*/  IMAD.MOV.U32 R211, RZ, RZ, R164 ;  /* 0x000000ffffd37224 */ /* 0x000fe200078e00a4 */
[----:B------:R-:W-:-:S02]  /*60a0*/  LEA.HI R164, R100, 0x2e, RZ, 0x1a ;  /* 0x0000002e64a47811 */ /* 0x000fc400078fd0ff */
[----:B------:R0:W3:Y:S01]  /*60b0*/  @P0 LDG.E.U8 R186, desc[UR20][R162.64] ;  /* 0x00000014a2ba0981 */ /* 0x0000e2000c1e1100 */
[----:B------:R-:W-:Y:S01]  /*60c0*/  PLOP3.LUT P0, PT, PT, PT, UP1, 0x80, 0x8 ;  /* 0x000000000008781c */ /* 0x000fe20003f0f018 */
[----:B------:R-:W-:Y:S01]  /*60d0*/  @!P2 IMAD.MOV R153, RZ, RZ, -R153 ;  /* 0x000000ffff99a224 */ /* 0x000fe200078e0a99 */
[----:B------:R-:W-:Y:S01]  /*60e0*/  ISETP.GE.AND P2, PT, R227, RZ, PT ;  /* 0x000000ffe300720c */ /* 0x000fe20003f46270 */
[----:B------:R-:W-:Y:S01]  /*60f0*/  IMAD.MOV.U32 R161, RZ, RZ, R94 ;  /* 0x000000ffffa17224 */ /* 0x000fe200078e005e */
[C---:B------:R-:W-:Y:S01]  /*6100*/  ISETP.LT.AND P0, PT, R164.reuse, UR22, P0 ;  /* 0x00000016a4007c0c */ /* 0x040fe20008701270 */
[----:B------:R-:W-:Y:S02]  /*6110*/  IMAD R94, R164, UR12, RZ ;  /* 0x0000000ca45e7c24 */ /* 0x000fe4000f8e02ff */
[----:B0-----:R-:W-:-:S04]  /*6120*/  IMAD.MOV.U32 R162, RZ, RZ, R93 ;  /* 0x000000ffffa27224 */ /* 0x001fc800078e005d */
[----:B------:R-:W-:Y:S01]  /*6130*/  @!P4 IMAD.MOV R162, RZ, RZ, -R162 ;  /* 0x000000ffffa2c224 */ /* 0x000fe200078e0aa2 */
[----:B------:R-:W-:Y:S01]  /*6140*/  IADD3 R93, P4, PT, R94, R137, RZ ;  /* 0x000000895e5d7210 */ /* 0x000fe20007f9e0ff */
[----:B------:R-:W-:Y:S01]  /*6150*/  @!P6 IMAD.MOV R152, RZ, RZ, -R152 ;  /* 0x000000ffff98e224 */ /* 0x000fe200078e0a98 */
[----:B------:R-:W-:Y:S01]  /*6160*/  ISETP.GE.AND P6, PT, R230, RZ, PT ;  /* 0x000000ffe600720c */ /* 0x000fe20003fc6270 */
        /* <DEDUP_REMOVED lines=10> */
[----:B------:R-:W-:-:S03]  /*6210*/  @!P6 IMAD.MOV R149, RZ, RZ, -R149 ;  /* 0x000000ffff95e224 */ /* 0x000fc600078e0a95 */
[----:B------:R0:W4:Y:S01]  /*6220*/  @P0 LDG.E.U8 R181, desc[UR20][R164.64] ;  /* 0x00000014a4b50981 */ /* 0x000122000c1e1100 */
[----:B------:R-:W-:Y:S01]  /*6230*/  PLOP3.LUT P0, PT, PT, PT, UP1, 0x80, 0x8 ;  /* 0x000000000008781c */ /* 0x000fe20003f0f018 */
[----:B------:R-:W-:Y:S01]  /*6240*/  @!P3 IMAD.MOV R151, RZ, RZ, -R151 ;  /* 0x000000ffff97b224 */ /* 0x000fe200078e0a97 */
[----:B------:R-:W-:Y:S01]  /*6250*/  ISETP.GE.AND P6, PT, R237, RZ, PT ;  /* 0x000000ffed00720c */ /* 0x000fe20003fc6270 */
[----:B------:R-:W-:Y:S01]  /*6260*/  IMAD.MOV.U32 R163, RZ, RZ, R96 ;  /* 0x000000ffffa37224 */ /* 0x000fe200078e0060 */
[----:B------:R-:W-:Y:S01]  /*6270*/  ISETP.GE.AND P3, PT, R233, RZ, PT ;  /* 0x000000ffe900720c */ /* 0x000fe20003f66270 */
[C---:B------:R-:W-:Y:S01]  /*6280*/  IMAD R96, R220.reuse, UR12, RZ ;  /* 0x0000000cdc607c24 */ /* 0x040fe2000f8e02ff */
[----:B------:R-:W-:Y:S01]  /*6290*/  ISETP.LT.AND P0, PT, R220, UR22, P0 ;  /* 0x00000016dc007c0c */ /* 0x000fe20008701270 */
[----:B0-----:R-:W-:-:S04]  /*62a0*/  IMAD.MOV.U32 R164, RZ, RZ, R95 ;  /* 0x000000ffffa47224 */ /* 0x001fc800078e005f */
[----:B------:R-:W-:Y:S01]  /*62b0*/  @!P2 IMAD.MOV R164, RZ, RZ, -R164 ;  /* 0x000000ffffa4a224 */ /* 0x000fe200078e0aa4 */
[----:B------:R-:W-:Y:S01]  /*62c0*/  IADD3 R95, P2, PT, R96, R137, RZ ;  /* 0x00000089605f7210 */ /* 0x000fe20007f5e0ff */
[----:B------:R-:W-:-:S03]  /*62d0*/  IMAD.MOV.U32 R224, RZ, RZ, R219 ;  /* 0x000000ffffe07224 */ /* 0x000fc600078e00db */
[----:B------:R-:W-:Y:S01]  /*62e0*/  LEA.HI.X.SX32 R96, R96, R136, 0x1, P2 ;  /* 0x0000008860607211 */ /* 0x000fe200010f0eff */
[----:B------:R-:W-:Y:S01]  /*62f0*/  IMAD.MOV.U32 R221, RZ, RZ, R217 ;  /* 0x000000ffffdd7224 */ /* 0x000fe200078e00d9 */
[----:B------:R-:W-:Y:S01]  /*6300*/  PRMT R175, RZ, 0x7610, R175 ;  /* 0x00007610ffaf7816 */ /* 0x000fe200000000af */
[----:B------:R-:W-:Y:S02]  /*6310*/  IMAD.MOV.U32 R219, RZ, RZ, R209 ;  /* 0x000000ffffdb7224 */ /* 0x000fe400078e00d1 */
[----:B------:R-:W-:Y:S01]  /*6320*/  @!P6 IMAD.MOV R147, RZ, RZ, -R147 ;  /* 0x000000ffff93e224 */ /* 0x000fe200078e0a93 */
[----:B--2---:R-:W-:Y:S01]  /*6330*/  ISETP.GE.AND P6, PT, R240, RZ, PT ;  /* 0x000000fff000720c */ /* 0x004fe20003fc6270 */
[----:B------:R-:W-:Y:S01]  /*6340*/  @!P3 IMAD.MOV R150, RZ, RZ, -R150 ;  /* 0x000000ffff96b224 */ /* 0x000fe200078e0a96 */
[----:B------:R-:W-:Y:S01]  /*6350*/  ISETP.GE.AND P3, PT, R236, RZ, PT ;  /* 0x000000ffec00720c */ /* 0x000fe20003f66270 */
[----:B------:R-:W-:Y:S02]  /*6360*/  IMAD.MOV.U32 R217, RZ, RZ, R167 ;  /* 0x000000ffffd97224 */ /* 0x000fe400078e00a7 */
[----:B------:R-:W-:-:S02]  /*6370*/  IMAD.MOV.U32 R209, RZ, RZ, R166 ;  /* 0x000000ffffd17224 */ /* 0x000fc400078e00a6 */
[----:B------:R-:W-:Y:S02]  /*6380*/  @P0 IMAD.MOV.U32 R166, RZ, RZ, R95 ;  /* 0x000000ffffa60224 */ /* 0x000fe400078e005f */
[----:B------:R-:W-:Y:S01]  /*6390*/  @P0 IMAD.MOV.U32 R167, RZ, RZ, R96 ;  /* 0x000000ffffa70224 */ /* 0x000fe200078e0060 */
[C---:B------:R-:W-:Y:S01]  /*63a0*/  LEA.HI R225, R100.reuse, 0x5e, RZ, 0x1a ;  /* 0x0000005e64e17811 */ /* 0x040fe200078fd0ff */
[----:B------:R-:W-:Y:S01]  /*63b0*/  IMAD.MOV.U32 R220, RZ, RZ, R210 ;  /* 0x000000ffffdc7224 */ /* 0x000fe200078e00d2 */
[----:B------:R-:W-:Y:S02]  /*63c0*/  LEA.HI R210, R100, 0x4e, RZ, 0x1a ;  /* 0x0000004e64d27811 */ /* 0x000fe400078fd0ff */
[----:B------:R-:W-:Y:S01]  /*63d0*/  ISETP.GE.AND P5, PT, R229, RZ, PT ;  /* 0x000000ffe500720c */ /* 0x000fe20003fa6270 */
[----:B------:R0:W2:Y:S01]  /*63e0*/  @P0 LDG.E.U8 R175, desc[UR20][R166.64] ;  /* 0x00000014a6af0981 */ /* 0x0000a2000c1e1100 */
[----:B------:R-:W-:Y:S01]  /*63f0*/  PLOP3.LUT P0, PT, PT, PT, UP1, 0x80, 0x8 ;  /* 0x000000000008781c */ /* 0x000fe20003f0f018 */
[----:B------:R-:W-:-:S03]  /*6400*/  IMAD R100, R225, UR12, RZ ;  /* 0x0000000ce1647c24 */ /* 0x000fc6000f8e02ff */
[C---:B------:R-:W-:Y:S01]  /*6410*/  ISETP.LT.AND P0, PT, R210.reuse, UR22, P0 ;  /* 0x00000016d2007c0c */ /* 0x040fe20008701270 */
[----:B------:R-:W-:Y:S02]  /*6420*/  @!P6 IMAD.MOV R144, RZ, RZ, -R144 ;  /* 0x000000ffff90e224 */ /* 0x000fe400078e0a90 */
[----:B0-----:R-:W-:Y:S02]  /*6430*/  IMAD.MOV.U32 R166, RZ, RZ, R98 ;  /* 0x000000ffffa67224 */ /* 0x001fe400078e0062 */
[----:B------:R-:W-:Y:S02]  /*6440*/  IMAD R98, R210, UR12, RZ ;  /* 0x0000000cd2627c24 */ /* 0x000fe4000f8e02ff */
[----:B------:R-:W-:Y:S01]  /*6450*/  IMAD.MOV.U32 R167, RZ, RZ, R99 ;  /* 0x000000ffffa77224 */ /* 0x000fe200078e0063 */
[-C--:B------:R-:W-:Y:S01]  /*6460*/  IADD3 R99, P6, PT, R100, R137.reuse, RZ ;  /* 0x0000008964637210 */ /* 0x080fe20007fde0ff */
[----:B------:R-:W-:Y:S01]  /*6470*/  IMAD.MOV.U32 R165, RZ, RZ, R97 ;  /* 0x000000ffffa57224 */ /* 0x000fe200078e0061 */
[----:B------:R-:W-:Y:S01]  /*6480*/  ISETP.GE.AND P4, PT, R234, RZ, PT ;  /* 0x000000ffea00720c */ /* 0x000fe20003f86270 */
[----:B------:R-:W-:Y:S01]  /*6490*/  @!P3 IMAD.MOV R148, RZ, RZ, -R148 ;  /* 0x000000ffff94b224 */ /* 0x000fe200078e0a94 */
[----:B------:R-:W-:Y:S01]  /*64a0*/  IADD3 R97, P3, PT, R98, R137, RZ ;  /* 0x0000008962617210 */ /* 0x000fe20007f7e0ff */
[----:B------:R-:W-:Y:S01]  /*64b0*/  @!P5 IMAD.MOV R163, RZ, RZ, -R163 ;  /* 0x000000ffffa3d224 */ /* 0x000fe200078e0aa3 */
[----:B------:R-:W-:-:S02]  /*64c0*/  LEA.HI.X.SX32 R100, R100, R136, 0x1, P6 ;  /* 0x0000008864647211 */ /* 0x000fc400030f0eff */
[----:B------:R-:W-:Y:S02]  /*64d0*/  LEA.HI.X.SX32 R98, R98, R136, 0x1, P3 ;  /* 0x0000008862627211 */ /* 0x000fe400018f0eff */
[----:B------:R-:W-:Y:S02]  /*64e0*/  ISETP.GE.AND P6, PT, R206, RZ, PT ;  /* 0x000000ffce00720c */ /* 0x000fe40003fc6270 */
[----:B------:R-:W-:Y:S01]  /*64f0*/  ISETP.GE.AND P5, PT, R235, RZ, PT ;  /* 0x000000ffeb00720c */ /* 0x000fe20003fa6270 */
[----:B------:R-:W0:Y:S01]  /*6500*/  S2R R206, SR_TID.X ;  /* 0x0000000000ce7919 */ /* 0x000e220000002100 */
[----:B------:R-:W-:Y:S01]  /*6510*/  IMAD.MOV.U32 R222, RZ, RZ, R211 ;  /* 0x000000ffffde7224 */ /* 0x000fe200078e00d3 */
[----:B------:R-:W-:Y:S01]  /*6520*/  PRMT R24, RZ, 0x7610, R24 ;  /* 0x00007610ff187816 */ /* 0x000fe20000000018 */
[----:B------:R-:W-:Y:S02]  /*6530*/  @P0 IMAD.MOV.U32 R210, RZ, RZ, R97 ;  /* 0x000000ffffd20224 */ /* 0x000fe400078e0061 */
[----:B------:R-:W-:-:S02]  /*6540*/  @P0 IMAD.MOV.U32 R211, RZ, RZ, R98 ;  /* 0x000000ffffd30224 */ /* 0x000fc400078e0062 */
[----:B------:R-:W-:Y:S01]  /*6550*/  @!P4 IMAD.MOV R165, RZ, RZ, -R165 ;  /* 0x000000ffffa5c224 */ /* 0x000fe200078e0aa5 */
[----:B------:R-:W-:Y:S02]  /*6560*/  ISETP.GE.AND P4, PT, R239, RZ, PT ;  /* 0x000000ffef00720c */ /* 0x000fe40003f86270 */
[----:B------:R1:W2:Y:S01]  /*6570*/  @P0 LDG.E.U8 R24, desc[UR20][R210.64] ;  /* 0x00000014d2180981 */ /* 0x0002a2000c1e1100 */
[----:B------:R-:W-:Y:S01]  /*6580*/  PLOP3.LUT P0, PT, PT, PT, UP1, 0x80, 0x8 ;  /* 0x000000000008781c */ /* 0x000fe20003f0f018 */
[----:B------:R-:W-:Y:S01]  /*6590*/  @!P5 IMAD.MOV R166, RZ, RZ, -R166 ;  /* 0x000000ffffa6d224 */ /* 0x000fe200078e0aa6 */
[----:B------:R-:W-:Y:S02]  /*65a0*/  ISETP.GE.AND P5, PT, R241, RZ, PT ;  /* 0x000000fff100720c */ /* 0x000fe40003fa6270 */
[----:B------:R-:W-:Y:S02]  /*65b0*/  ISETP.LT.AND P0, PT, R225, UR22, P0 ;  /* 0x00000016e1007c0c */ /* 0x000fe40008701270 */
[----:B------:R-:W-:-:S04]  /*65c0*/  ISETP.GE.AND P3, PT, R242, RZ, PT ;  /* 0x000000fff200720c */ /* 0x000fc80003f66270 */
[----:B------:R-:W-:Y:S01]  /*65d0*/  @!P4 IMAD.MOV R167, RZ, RZ, -R167 ;  /* 0x000000ffffa7c224 */ /* 0x000fe200078e0aa7 */
[----:B------:R-:W-:Y:S02]  /*65e0*/  ISETP.GE.AND P4, PT, R245, RZ, PT ;  /* 0x000000fff500720c */ /* 0x000fe40003f86270 */
[----:B------:R-:W-:Y:S02]  /*65f0*/  PRMT R19, RZ, 0x7610, R19 ;  /* 0x00007610ff137816 */ /* 0x000fe40000000013 */
[----:B------:R-:W-:Y:S01]  /*6600*/  @!P5 IMAD.MOV R145, RZ, RZ, -R145 ;  /* 0x000000ffff91d224 */ /* 0x000fe200078e0a91 */
[----:B------:R-:W-:Y:S01]  /*6610*/  ISETP.GE.AND P5, PT, R244, RZ, PT ;  /* 0x000000fff400720c */ /* 0x000fe20003fa6270 */
[----:B-1----:R-:W-:Y:S02]  /*6620*/  @P0 IMAD.MOV.U32 R210, RZ, RZ, R99 ;  /* 0x000000ffffd20224 */ /* 0x002fe400078e0063 */
[----:B------:R-:W-:Y:S02]  /*6630*/  @P0 IMAD.MOV.U32 R211, RZ, RZ, R100 ;  /* 0x000000ffffd30224 */ /* 0x000fe400078e0064 */
[----:B------:R-:W-:Y:S01]  /*6640*/  @!P3 IMAD.MOV R140, RZ, RZ, -R140 ;  /* 0x000000ffff8cb224 */ /* 0x000fe200078e0a8c */
[----:B------:R-:W-:-:S02]  /*6650*/  ISETP.GE.AND P3, PT, R182, RZ, PT ;  /* 0x000000ffb600720c */ /* 0x000fc40003f66270 */
[----:B------:R1:W2:Y:S01]  /*6660*/  @P0 LDG.E.U8 R19, desc[UR20][R210.64] ;  /* 0x00000014d2130981 */ /* 0x0002a2000c1e1100 */
[----:B0-----:R-:W-:Y:S01]  /*6670*/  LEA.HI R226, R206, 0x6e, RZ, 0x1a ;  /* 0x0000006ecee27811 */ /* 0x001fe200078fd0ff */
[----:B------:R-:W-:Y:S02]  /*6680*/  IMAD.MOV.U32 R225, RZ, RZ, R180 ;  /* 0x000000ffffe17224 */ /* 0x000fe400078e00b4 */
[----:B------:R-:W-:Y:S01]  /*6690*/  @!P4 IMAD.MOV R142, RZ, RZ, -R142 ;  /* 0x000000ffff8ec224 */ /* 0x000fe200078e0a8e */
[----:B------:R-:W-:Y:S01]  /*66a0*/  ISETP.GE.AND P4, PT, R203, RZ, PT ;  /* 0x000000ffcb00720c */ /* 0x000fe20003f86270 */
[----:B------:R-:W-:Y:S01]  /*66b0*/  IMAD R180, R226, UR12, RZ ;  /* 0x0000000ce2b47c24 */ /* 0x000fe2000f8e02ff */
[----:B-1----:R-:W-:Y:S01]  /*66c0*/  LEA.HI R210, R206, 0x7e, RZ, 0x1a ;  /* 0x0000007eced27811 */ /* 0x002fe200078fd0ff */
[----:B------:R-:W-:-:S04]  /*66d0*/  @!P5 IMAD.MOV R143, RZ, RZ, -R143 ;  /* 0x000000ffff8fd224 */ /* 0x000fc800078e0a8f */
[----:B------:R-:W-:Y:S01]  /*66e0*/  IMAD R203, R210, UR12, RZ ;  /* 0x0000000cd2cb7c24 */ /* 0x000fe2000f8e02ff */
[----:B------:R-:W-:Y:S01]  /*66f0*/  IADD3 R182, P5, PT, R180, R137, RZ ;  /* 0x00000089b4b67210 */ /* 0x000fe20007fbe0ff */
[----:B------:R-:W-:-:S03]  /*6700*/  @!P3 IMAD.MOV R139, RZ, RZ, -R139 ;  /* 0x000000ffff8bb224 */ /* 0x000fc600078e0a8b */
[C---:B------:R-:W-:Y:S02]  /*6710*/  IADD3 R137, P3, PT, R203.reuse, R137, RZ ;  /* 0x00000089cb897210 */ /* 0x040fe40007f7e0ff */
[-C--:B------:R-:W-:Y:S02]  /*6720*/  LEA.HI.X.SX32 R180, R180, R136.reuse, 0x1, P5 ;  /* 0x00000088b4b47211 */ /* 0x080fe400028f0eff */
[----:B------:R-:W-:Y:S01]  /*6730*/  LEA.HI.X.SX32 R136, R203, R136, 0x1, P3 ;  /* 0x00000088cb887211 */ /* 0x000fe200018f0eff */
[----:B------:R0:W-:Y:S01]  /*6740*/  STL [R1+0x134], R137 ;  /* 0x0001348901007387 */ /* 0x0001e20000100800 */
[----:B------:R-:W-:-:S03]  /*6750*/  PLOP3.LUT P0, PT, PT, PT, UP1, 0x80, 0x8 ;  /* 0x000000000008781c */ /* 0x000fc60003f0f018 */
[----:B------:R1:W-:Y:S01]  /*6760*/  STL [R1+0x130], R136 ;  /* 0x0001308801007387 */ /* 0x0003e20000100800 */
[----:B------:R-:W-:Y:S01]  /*6770*/  ISETP.LT.AND P0, PT, R226, UR22, P0 ;  /* 0x00000016e2007c0c */ /* 0x000fe20008701270 */
[----:B------:R-:W-:Y:S02]  /*6780*/  IMAD.MOV.U32 R239, RZ, RZ, R224 ;  /* 0x000000ffffef7224 */ /* 0x000fe400078e00e0 */
[----:B------:R-:W2:Y:S01]  /*6790*/  LDL.LU R234, [R1+0x74] ;  /* 0x0000740001ea7983 */ /* 0x000ea20000300800 */
[----:B------:R-:W-:-:S03]  /*67a0*/  IMAD.MOV.U32 R240, RZ, RZ, R222 ;  /* 0x000000fffff07224 */ /* 0x000fc600078e00de */
[----:B------:R-:W4:Y:S01]  /*67b0*/  LDL.LU R230, [R1+0x70] ;  /* 0x0000700001e67983 */ /* 0x000f220000300800 */
[----:B------:R-:W-:-:S03]  /*67c0*/  IMAD.MOV.U32 R242, RZ, RZ, R220 ;  /* 0x000000fffff27224 */ /* 0x000fc600078e00dc */
[----:B------:R-:W4:Y:S04]  /*67d0*/  LDL.LU R226, [R1+0x6c] ;  /* 0x00006c0001e27983 */ /* 0x000f280000300800 */
[----:B------:R-:W4:Y:S04]  /*67e0*/  LDL.LU R224, [R1+0x68] ;  /* 0x0000680001e07983 */ /* 0x000f280000300800 */
[----:B------:R-:W4:Y:S04]  /*67f0*/  LDL.LU R222, [R1+0x64] ;  /* 0x0000640001de7983 */ /* 0x000f280000300800 */
[----:B------:R-:W4:Y:S01]  /*6800*/  LDL.LU R220, [R1+0x60] ;  /* 0x0000600001dc7983 */ /* 0x000f220000300800 */
[----:B------:R-:W-:-:S13]  /*6810*/  ISETP.GE.AND P2, PT, R238, RZ, PT ;  /* 0x000000ffee00720c */ /* 0x000fda0003f46270 */
[----:B------:R-:W-:Y:S01]  /*6820*/  @!P2 IMAD.MOV R146, RZ, RZ, -R146 ;  /* 0x000000ffff92a224 */ /* 0x000fe200078e0a92 */
[----:B------:R-:W-:Y:S02]  /*6830*/  ISETP.GE.AND P2, PT, R243, RZ, PT ;  /* 0x000000fff300720c */ /* 0x000fe40003f46270 */
[----:B------:R-:W-:Y:S01]  /*6840*/  ISETP.GE.AND P5, PT, R205, RZ, PT ;  /* 0x000000ffcd00720c */ /* 0x000fe20003fa6270 */
[----:B------:R-:W-:Y:S01]  /*6850*/  @P0 IMAD.MOV.U32 R205, RZ, RZ, R180 ;  /* 0x000000ffffcd0224 */ /* 0x000fe200078e00b4 */
[----:B------:R-:W-:-:S09]  /*6860*/  PRMT R21, RZ, 0x7610, R21 ;  /* 0x00007610ff157816 */ /* 0x000fd20000000015 */
[----:B------:R-:W-:Y:S01]  /*6870*/  @!P2 IMAD.MOV R141, RZ, RZ, -R141 ;  /* 0x000000ffff8da224 */ /* 0x000fe200078e0a8d */
[----:B------:R-:W-:Y:S01]  /*6880*/  ISETP.GE.AND P2, PT, R204, RZ, PT ;  /* 0x000000ffcc00720c */ /* 0x000fe20003f46270 */
[----:B------:R-:W-:-:S05]  /*6890*/  @P0 IMAD.MOV.U32 R204, RZ, RZ, R182 ;  /* 0x000000ffffcc0224 */ /* 0x000fca00078e00b6 */
[----:B------:R-:W4:Y:S01]  /*68a0*/  @P0 LDG.E.U8 R21, desc[UR20][R204.64] ;  /* 0x00000014cc150981 */ /* 0x000f22000c1e1100 */
[----:B------:R-:W-:-:S04]  /*68b0*/  PLOP3.LUT P0, PT, PT, PT, UP1, 0x80, 0x8 ;  /* 0x000000000008781c */ /* 0x000fc80003f0f018 */
[----:B------:R-:W-:Y:S01]  /*68c0*/  ISETP.LT.AND P0, PT, R210, UR22, P0 ;  /* 0x00000016d2007c0c */ /* 0x000fe20008701270 */
[----:B------:R-:W-:-:S04]  /*68d0*/  @!UP2 UIADD3 UR4, UPT, UPT, -UR7, 0x100000, URZ ;  /* 0x001000000704a890 */ /* 0x000fc8000fffe1ff */
[----:B------:R-:W-:Y:S02]  /*68e0*/  @!UP2 USHF.L.U32 UR5, UR4, 0xb, URZ ;  /* 0x0000000b0405a899 */ /* 0x000fe400080006ff */
[----:B------:R-:W-:Y:S01]  /*68f0*/  @!UP2 USHF.L.U32 UR4, UR4, 0x1, URZ ;  /* 0x000000010404a899 */ /* 0x000fe200080006ff */
[----:B------:R-:W-:-:S05]  /*6900*/  PRMT R238, RZ, 0x7610, R238 ;  /* 0x00007610ffee7816 */ /* 0x000fca00000000ee */
[----:B0-----:R-:W-:-:S04]  /*6910*/  @P0 LOP3.LUT R137, R137, R136, RZ, 0x3c, !PT ;  /* 0x0000008889890212 */ /* 0x001fc800078e3cff */
[----:B-1----:R-:W-:-:S04]  /*6920*/  @P0 LOP3.LUT R136, R137, R136, RZ, 0x3c, !PT ;  /* 0x0000008889880212 */ /* 0x002fc800078e3cff */
[----:B------:R-:W-:Y:S01]  /*6930*/  @P0 LOP3.LUT R137, R137, R136, RZ, 0x3c, !PT ;  /* 0x0000008889890212 */ /* 0x000fe200078e3cff */
[----:B------:R-:W-:Y:S01]  /*6940*/  VOTEU.ALL UP3, P1 ;  /* 0x0000000000ff7886 */ /* 0x000fe20000860000 */
[----:B------:R-:W-:-:S03]  /*6950*/  IMAD.MOV.U32 R244, RZ, RZ, R209 ;  /* 0x000000fffff47224 */ /* 0x000fc600078e00d1 */
[----:B------:R0:W4:Y:S01]  /*6960*/  @P0 LDG.E.U8 R238, desc[UR20][R136.64] ;  /* 0x0000001488ee0981 */ /* 0x000122000c1e1100 */
[----:B------:R-:W-:Y:S01]  /*6970*/  IMAD.MOV.U32 R245, RZ, RZ, R217 ;  /* 0x000000fffff57224 */ /* 0x000fe200078e00d9 */
[----:B------:R1:W2:Y:S01]  /*6980*/  @!UP3 SYNCS.EXCH.64 URZ, [UR9+0x8008], UR4 ;  /* 0x0080080409ffb5b2 */ /* 0x0002a20008000100 */
[----:B------:R-:W-:Y:S02]  /*6990*/  IMAD.MOV.U32 R243, RZ, RZ, R219 ;  /* 0x000000fffff37224 */ /* 0x000fe400078e00db */
[----:B------:R-:W-:Y:S01]  /*69a0*/  IMAD.MOV.U32 R241, RZ, RZ, R221 ;  /* 0x000000fffff17224 */ /* 0x000fe200078e00dd */
[----:B0-----:R-:W-:Y:S01]  /*69b0*/  LOP3.LUT R137, R206, 0x7f, RZ, 0xc0, !PT ;  /* 0x0000007fce897812 */ /* 0x001fe200078ec0ff */
[----:B------:R-:W-:Y:S01]  /*69c0*/  IMAD.MOV.U32 R236, RZ, RZ, R225 ;  /* 0x000000ffffec7224 */ /* 0x000fe200078e00e1 */
[----:B------:R-:W-:Y:S01]  /*69d0*/  ISETP.GE.AND P3, PT, R208, RZ, PT ;  /* 0x000000ffd000720c */ /* 0x000fe20003f66270 */
[----:B------:R-:W-:Y:S01]  /*69e0*/  @!P6 IMAD.MOV R138, RZ, RZ, -R138 ;  /* 0x000000ffff8ae224 */ /* 0x000fe200078e0a8a */
[----:B------:R-:W-:Y:S01]  /*69f0*/  ISETP.GE.AND P0, PT, R213, RZ, PT ;  /* 0x000000ffd500720c */ /* 0x000fe20003f06270 */
[----:B------:R-:W-:Y:S01]  /*6a00*/  STS.U8 [R137+UR9], R244 ;  /* 0x000000f489007988 */ /* 0x000fe20008000009 */
[----:B------:R-:W-:Y:S01]  /*6a10*/  @!P2 IMAD.MOV R111, RZ, RZ, -R111 ;  /* 0x000000ffff6fa224 */ /* 0x000fe200078e0a6f */
[----:B-1----:R-:W0:Y:S02]  /*6a20*/  LDCU UR4, c[0x0][0x3b0] ;  /* 0x00007600ff0477ac */ /* 0x002e240008000800 */
[----:B------:R-:W-:Y:S04]  /*6a30*/  STS.U8 [R137+UR9+0x200], R245 ;  /* 0x000200f589007988 */ /* 0x000fe80008000009 */
[----:B------:R-:W-:Y:S04]  /*6a40*/  STS.U8 [R137+UR9+0x400], R243 ;  /* 0x000400f389007988 */ /* 0x000fe80008000009 */
[----:B------:R-:W-:Y:S04]  /*6a50*/  STS.U8 [R137+UR9+0x600], R242 ;  /* 0x000600f289007988 */ /* 0x000fe80008000009 */
[----:B------:R-:W-:Y:S04]  /*6a60*/  STS.U8 [R137+UR9+0x800], R240 ;  /* 0x000800f089007988 */ /* 0x000fe80008000009 */
[----:B------:R-:W-:Y:S04]  /*6a70*/  STS.U8 [R137+UR9+0xa00], R241 ;  /* 0x000a00f189007988 */ /* 0x000fe80008000009 */
[----:B------:R-:W-:Y:S04]  /*6a80*/  STS.U8 [R137+UR9+0xc00], R239 ;  /* 0x000c00ef89007988 */ /* 0x000fe80008000009 */
[----:B------:R-:W-:Y:S01]  /*6a90*/  STS.U8 [R137+UR9+0xe00], R236 ;  /* 0x000e00ec89007988 */ /* 0x000fe20008000009 */
[----:B------:R-:W-:Y:S01]  /*6aa0*/  @!P4 IMAD.MOV R110, RZ, RZ, -R110 ;  /* 0x000000ffff6ec224 */ /* 0x000fe200078e0a6e */
[----:B------:R-:W-:Y:S01]  /*6ab0*/  ISETP.GE.AND P6, PT, R207, RZ, PT ;  /* 0x000000ffcf00720c */ /* 0x000fe20003fc6270 */
[----:B------:R-:W-:Y:S01]  /*6ac0*/  @!P5 IMAD.MOV R109, RZ, RZ, -R109 ;  /* 0x000000ffff6dd224 */ /* 0x000fe200078e0a6d */
[----:B------:R-:W-:Y:S01]  /*6ad0*/  ISETP.GE.AND P2, PT, R212, RZ, PT ;  /* 0x000000ffd400720c */ /* 0x000fe20003f46270 */
[----:B------:R-:W-:Y:S01]  /*6ae0*/  @!P3 IMAD.MOV R107, RZ, RZ, -R107 ;  /* 0x000000ffff6bb224 */ /* 0x000fe200078e0a6b */
[----:B------:R-:W-:-:S02]  /*6af0*/  ISETP.GE.AND P4, PT, R215, RZ, PT ;  /* 0x000000ffd700720c */ /* 0x000fc40003f86270 */
[----:B------:R-:W-:Y:S02]  /*6b00*/  ISETP.GE.AND P5, PT, R214, RZ, PT ;  /* 0x000000ffd600720c */ /* 0x000fe40003fa6270 */
[----:B------:R-:W-:Y:S01]  /*6b10*/  ISETP.GE.AND P3, PT, R216, RZ, PT ;  /* 0x000000ffd800720c */ /* 0x000fe20003f66270 */
[----:B------:R-:W-:Y:S01]  /*6b20*/  @!P0 IMAD.MOV R106, RZ, RZ, -R106 ;  /* 0x000000ffff6a8224 */ /* 0x000fe200078e0a6a */
[----:B---3--:R-:W-:Y:S02]  /*6b30*/  ISETP.NE.AND P0, PT, R101, RZ, PT ;  /* 0x000000ff6500720c */ /* 0x008fe40003f05270 */
[----:B------:R-:W-:Y:S01]  /*6b40*/  LOP3.LUT R101, RZ, R101, RZ, 0x33, !PT ;  /* 0x00000065ff657212 */ /* 0x000fe200078e33ff */
[----:B------:R-:W-:Y:S02]  /*6b50*/  @!P6 IMAD.MOV R108, RZ, RZ, -R108 ;  /* 0x000000ffff6ce224 */ /* 0x000fe400078e0a6c */
[----:B------:R-:W-:Y:S02]  /*6b60*/  @!P2 IMAD.MOV R105, RZ, RZ, -R105 ;  /* 0x000000ffff69a224 */ /* 0x000fe400078e0a69 */
[----:B------:R-:W-:-:S02]  /*6b70*/  @!P4 IMAD.MOV R104, RZ, RZ, -R104 ;  /* 0x000000ffff68c224 */ /* 0x000fc400078e0a68 */
[----:B------:R-:W-:Y:S02]  /*6b80*/  @!P5 IMAD.MOV R103, RZ, RZ, -R103 ;  /* 0x000000ffff67d224 */ /* 0x000fe400078e0a67 */
[----:B------:R-:W-:Y:S01]  /*6b90*/  @!P3 IMAD.MOV R102, RZ, RZ, -R102 ;  /* 0x000000ffff66b224 */ /* 0x000fe200078e0a66 */
[C---:B------:R-:W-:Y:S02]  /*6ba0*/  SEL R136, R101.reuse, R112, !P0 ;  /* 0x0000007065887207 */ /* 0x040fe40004000000 */
[C---:B------:R-:W-:Y:S02]  /*6bb0*/  SEL R114, R101.reuse, R114, !P0 ;  /* 0x0000007265727207 */ /* 0x040fe40004000000 */
[C---:B------:R-:W-:Y:S02]  /*6bc0*/  SEL R115, R101.reuse, R115, !P0 ;  /* 0x0000007365737207 */ /* 0x040fe40004000000 */
[C---:B------:R-:W-:Y:S02]  /*6bd0*/  SEL R203, R101.reuse, R116, !P0 ;  /* 0x0000007465cb7207 */ /* 0x040fe40004000000 */
[----:B------:R-:W-:-:S02]  /*6be0*/  SEL R205, R101, R117, !P0 ;  /* 0x0000007565cd7207 */ /* 0x000fc40004000000 */
[C---:B------:R-:W-:Y:S02]  /*6bf0*/  SEL R207, R101.reuse, R118, !P0 ;  /* 0x0000007665cf7207 */ /* 0x040fe40004000000 */
        /* <DEDUP_REMOVED lines=44> */
[----:B------:R-:W-:Y:S01]  /*6ec0*/  SEL R143, R101, R143, !P0 ;  /* 0x0000008f658f7207 */ /* 0x000fe20004000000 */
[----:B--2---:R-:W-:Y:S04]  /*6ed0*/  STS.U8 [R137+UR9+0x1000], R234 ;  /* 0x001000ea89007988 */ /* 0x004fe80008000009 */
[----:B----4-:R-:W-:Y:S04]  /*6ee0*/  STS.U8 [R137+UR9+0x1200], R230 ;  /* 0x001200e689007988 */ /* 0x010fe80008000009 */
[----:B------:R-:W-:Y:S04]  /*6ef0*/  STS.U8 [R137+UR9+0x1400], R226 ;  /* 0x001400e289007988 */ /* 0x000fe80008000009 */
[----:B------:R-:W-:Y:S04]  /*6f00*/  STS.U8 [R137+UR9+0x1600], R224 ;  /* 0x001600e089007988 */ /* 0x000fe80008000009 */
[----:B------:R-:W-:Y:S04]  /*6f10*/  STS.U8 [R137+UR9+0x1800], R222 ;  /* 0x001800de89007988 */ /* 0x000fe80008000009 */
[----:B------:R-:W-:Y:S04]  /*6f20*/  STS.U8 [R137+UR9+0x1a00], R220 ;  /* 0x001a00dc89007988 */ /* 0x000fe80008000009 */
[----:B------:R1:W-:Y:S04]  /*6f30*/  STS.U8 [R137+UR9+0x1c00], R10 ;  /* 0x001c000a89007988 */ /* 0x0003e80008000009 */
[----:B------:R-:W-:Y:S01]  /*6f40*/  STS.U8 [R137+UR9+0x1e00], R173 ;  /* 0x001e00ad89007988 */ /* 0x000fe20008000009 */
[----:B-1----:R-:W-:-:S02]  /*6f50*/  LOP3.LUT R10, R137, 0x10, RZ, 0x3c, !PT ;  /* 0x00000010890a7812 */ /* 0x002fc400078e3cff */
[C---:B------:R-:W-:Y:S02]  /*6f60*/  SEL R138, R101.reuse, R138, !P0 ;  /* 0x0000008a658a7207 */ /* 0x040fe40004000000 */
[----:B------:R-:W-:Y:S01]  /*6f70*/  SEL R139, R101, R139, !P0 ;  /* 0x0000008b658b7207 */ /* 0x000fe20004000000 */
[----:B------:R-:W-:Y:S04]  /*6f80*/  STS.U8 [R10+UR9+0x80], R26 ;  /* 0x0000801a0a007988 */ /* 0x000fe80008000009 */
        /* <DEDUP_REMOVED lines=10> */
[----:B------:R1:W-:Y:S04]  /*7030*/  STS.U8 [R10+UR9+0x1680], R3 ;  /* 0x001680030a007988 */ /* 0x0003e80008000009 */
[----:B------:R-:W-:Y:S04]  /*7040*/  STS.U8 [R10+UR9+0x1880], R13 ;  /* 0x0018800d0a007988 */ /* 0x000fe80008000009 */
[----:B------:R-:W-:Y:S01]  /*7050*/  STS.U8 [R10+UR9+0x1a80], R12 ;  /* 0x001a800c0a007988 */ /* 0x000fe20008000009 */
[----:B-1----:R-:W-:-:S03]  /*7060*/  LOP3.LUT R3, R137, 0x20, RZ, 0x3c, !PT ;  /* 0x0000002089037812 */ /* 0x002fc600078e3cff */
        /* <DEDUP_REMOVED lines=17> */
[----:B------:R-:W-:Y:S01]  /*7180*/  STS.U8 [R3+UR9+0x1d00], R228 ;  /* 0x001d00e403007988 */ /* 0x000fe20008000009 */
[----:B------:R-:W-:-:S03]  /*7190*/  SEL R111, R101, R111, !P0 ;  /* 0x0000006f656f7207 */ /* 0x000fc60004000000 */
[----:B------:R-:W-:Y:S01]  /*71a0*/  STS.U8 [R3+UR9+0x1f00], R223 ;  /* 0x001f00df03007988 */ /* 0x000fe20008000009 */
[----:B------:R-:W-:-:S03]  /*71b0*/  SEL R110, R101, R110, !P0 ;  /* 0x0000006e656e7207 */ /* 0x000fc60004000000 */
[----:B------:R-:W-:Y:S01]  /*71c0*/  STS.U8 [R2+UR9+0x180], R218 ;  /* 0x000180da02007988 */ /* 0x000fe20008000009 */
[C---:B------:R-:W-:Y:S02]  /*71d0*/  SEL R109, R101.reuse, R109, !P0 ;  /* 0x0000006d656d7207 */ /* 0x040fe40004000000 */
[C---:B------:R-:W-:Y:S01]  /*71e0*/  SEL R108, R101.reuse, R108, !P0 ;  /* 0x0000006c656c7207 */ /* 0x040fe20004000000 */
[----:B------:R-:W-:Y:S01]  /*71f0*/  STS.U8 [R2+UR9+0x580], R202 ;  /* 0x000580ca02007988 */ /* 0x000fe20008000009 */
[C---:B------:R-:W-:Y:S02]  /*7200*/  SEL R107, R101.reuse, R107, !P0 ;  /* 0x0000006b656b7207 */ /* 0x040fe40004000000 */
[C---:B------:R-:W-:Y:S01]  /*7210*/  SEL R106, R101.reuse, R106, !P0 ;  /* 0x0000006a656a7207 */ /* 0x040fe20004000000 */
[----:B------:R-:W-:Y:S01]  /*7220*/  STS.U8 [R2+UR9+0x980], R201 ;  /* 0x000980c902007988 */ /* 0x000fe20008000009 */
[C---:B------:R-:W-:Y:S02]  /*7230*/  SEL R105, R101.reuse, R105, !P0 ;  /* 0x0000006965697207 */ /* 0x040fe40004000000 */
[C---:B------:R-:W-:Y:S01]  /*7240*/  SEL R104, R101.reuse, R104, !P0 ;  /* 0x0000006865687207 */ /* 0x040fe20004000000 */
[----:B------:R-:W-:Y:S01]  /*7250*/  STS.U8 [R2+UR9+0xd80], R200 ;  /* 0x000d80c802007988 */ /* 0x000fe20008000009 */
[----:B------:R-:W-:-:S02]  /*7260*/  SEL R103, R101, R103, !P0 ;  /* 0x0000006765677207 */ /* 0x000fc40004000000 */
[C---:B------:R-:W-:Y:S02]  /*7270*/  SEL R112, R101.reuse, R102, !P0 ;  /* 0x0000006665707207 */ /* 0x040fe40004000000 */
[----:B------:R-:W-:Y:S01]  /*7280*/  SEL R113, R101, R113, !P0 ;  /* 0x0000007165717207 */ /* 0x000fe20004000000 */
[----:B------:R-:W-:Y:S01]  /*7290*/  IMAD R101, R137, UR13, RZ ;  /* 0x0000000d89657c24 */ /* 0x000fe2000f8e02ff */
[----:B------:R0:W-:Y:S04]  /*72a0*/  STS.U8 [R2+UR9+0x1180], R199 ;  /* 0x001180c702007988 */ /* 0x0001e80008000009 */
[----:B------:R-:W-:Y:S01]  /*72b0*/  STS.U8 [R2+UR9+0x1580], R198 ;  /* 0x001580c602007988 */ /* 0x000fe20008000009 */
[----:B------:R-:W-:-:S03]  /*72c0*/  IADD3 R102, P0, PT, R101, UR18, RZ ;  /* 0x0000001265667c10 */ /* 0x000fc6000ff1e0ff */
[----:B------:R1:W-:Y:S01]  /*72d0*/  STS.U8 [R2+UR9+0x1980], R197 ;  /* 0x001980c502007988 */ /* 0x0003e20008000009 */
[----:B------:R-:W-:Y:S01]  /*72e0*/  LEA.HI.X.SX32 R101, R101, UR19, 0x1, P0 ;  /* 0x0000001365657c11 */ /* 0x000fe200080f0eff */
[----:B0-----:R-:W-:Y:S02]  /*72f0*/  IMAD R199, R114, UR4, RZ ;  /* 0x0000000472c77c24 */ /* 0x001fe4000f8e02ff */
[----:B------:R-:W-:Y:S01]  /*7300*/  IMAD R201, R115, UR4, RZ ;  /* 0x0000000473c97c24 */ /* 0x000fe2000f8e02ff */
[----:B------:R-:W5:Y:S01]  /*7310*/  LDL.LU R173, [R1+0x1a4] ;  /* 0x0001a40001ad7983 */ /* 0x000f620000300800 */
[----:B-1----:R-:W-:Y:S02]  /*7320*/  IMAD R197, R136, UR4, RZ ;  /* 0x0000000488c57c24 */ /* 0x002fe4000f8e02ff */
[----:B------:R-:W-:Y:S01]  /*7330*/  IMAD R203, R203, UR4, RZ ;  /* 0x00000004cbcb7c24 */ /* 0x000fe2000f8e02ff */
[-C--:B------:R-:W-:Y:S01]  /*7340*/  IADD3 R202, P4, PT, R201, R102.reuse, RZ ;  /* 0x00000066c9ca7210 */ /* 0x080fe20007f9e0ff */
[----:B------:R-:W-:Y:S01]  /*7350*/  IMAD R205, R205, UR4, RZ ;  /* 0x00000004cdcd7c24 */ /* 0x000fe2000f8e02ff */
[-C--:B------:R-:W-:Y:S01]  /*7360*/  IADD3 R198, P2, PT, R197, R102.reuse, RZ ;  /* 0x00000066c5c67210 */ /* 0x080fe20007f5e0ff */
[----:B------:R-:W-:Y:S01]  /*7370*/  IMAD R209, R209, UR4, RZ ;  /* 0x00000004d1d17c24 */ /* 0x000fe2000f8e02ff */
[-C--:B------:R-:W-:Y:S01]  /*7380*/  IADD3 R204, P3, PT, R203, R102.reuse, RZ ;  /* 0x00000066cbcc7210 */ /* 0x080fe20007f7e0ff */
[----:B------:R-:W-:Y:S01]  /*7390*/  IMAD R211, R211, UR4, RZ ;  /* 0x00000004d3d37c24 */ /* 0x000fe2000f8e02ff */
[-C--:B------:R-:W-:Y:S01]  /*73a0*/  LEA.HI.X.SX32 R197, R197, R101.reuse, 0x1, P2 ;  /* 0x00000065c5c57211 */ /* 0x080fe200010f0eff */
[----:B------:R-:W-:Y:S01]  /*73b0*/  IMAD R213, R213, UR4, RZ ;  /* 0x00000004d5d57c24 */ /* 0x000fe2000f8e02ff */
[-C--:B------:R-:W-:Y:S01]  /*73c0*/  IADD3 R200, P2, PT, R199, R102.reuse, RZ ;  /* 0x00000066c7c87210 */ /* 0x080fe20007f5e0ff */
[----:B------:R-:W-:Y:S01]  /*73d0*/  IMAD R207, R207, UR4, RZ ;  /* 0x00000004cfcf7c24 */ /* 0x000fe2000f8e02ff */
[-C--:B------:R-:W-:Y:S01]  /*73e0*/  LEA.HI.X.SX32 R201, R201, R101.reuse, 0x1, P4 ;  /* 0x00000065c9c97211 */ /* 0x080fe200020f0eff */
[----:B------:R-:W-:Y:S01]  /*73f0*/  IMAD R215, R215, UR4, RZ ;  /* 0x00000004d7d77c24 */ /* 0x000fe2000f8e02ff */
[-C--:B------:R-:W-:Y:S01]  /*7400*/  LEA.HI.X.SX32 R199, R199, R101.reuse, 0x1, P2 ;  /* 0x00000065c7c77211 */ /* 0x080fe200010f0eff */
[----:B------:R-:W-:Y:S01]  /*7410*/  IMAD R219, R219, UR4, RZ ;  /* 0x00000004dbdb7c24 */ /* 0x000fe2000f8e02ff */
[-C--:B------:R-:W-:Y:S01]  /*7420*/  LEA.HI.X.SX32 R203, R203, R101.reuse, 0x1, P3 ;  /* 0x00000065cbcb7211 */ /* 0x080fe200018f0eff */
[----:B------:R-:W-:Y:S01]  /*7430*/  IMAD R221, R221, UR4, RZ ;  /* 0x00000004dddd7c24 */ /* 0x000fe2000f8e02ff */
[-C--:B------:R-:W-:Y:S01]  /*7440*/  IADD3 R206, P6, PT, R205, R102.reuse, RZ ;  /* 0x00000066cdce7210 */ /* 0x080fe20007fde0ff */
        /* <DEDUP_REMOVED lines=27> */
[----:B------:R-:W-:Y:S01]  /*7600*/  IADD3 R218, P5, PT, R217, R102, RZ ;  /* 0x00000066d9da7210 */ /* 0x000fe20007fbe0ff */
[----:B------:R-:W-:Y:S01]  /*7610*/  IMAD R159, R159, UR4, RZ ;  /* 0x000000049f9f7c24 */ /* 0x000fe2000f8e02ff */
[-C--:B------:R-:W-:Y:S01]  /*7620*/  LEA.HI.X.SX32 R215, R215, R101.reuse, 0x1, P6 ;  /* 0x00000065d7d77211 */ /* 0x080fe200030f0eff */
[----:B------:R-:W-:Y:S01]  /*7630*/  IMAD R153, R153, UR4, RZ ;  /* 0x0000000499997c24 */ /* 0x000fe2000f8e02ff */
[-C--:B------:R-:W-:Y:S01]  /*7640*/  LEA.HI.X.SX32 R219, R219, R101.reuse, 0x1, P2 ;  /* 0x00000065dbdb7211 */ /* 0x080fe200010f0eff */
[----:B------:R-:W-:Y:S01]  /*7650*/  STS.U8 [R2+UR9+0x1d80], R192 ;  /* 0x001d80c002007988 */ /* 0x000fe20008000009 */
[----:B------:R-:W-:-:S02]  /*7660*/  LEA.HI.X.SX32 R221, R221, R101, 0x1, P4 ;  /* 0x00000065dddd7211 */ /* 0x000fc400020f0eff */
        /* <DEDUP_REMOVED lines=30> */
[----:B------:R-:W-:Y:S01]  /*7850*/  LEA.HI.X.SX32 R227, R227, R101, 0x1, P5 ;  /* 0x00000065e3e37211 */ /* 0x000fe200028f0eff */
[----:B------:R-:W-:Y:S01]  /*7860*/  STS.U8 [R2+UR9+0x380], R187 ;  /* 0x000380bb02007988 */ /* 0x000fe20008000009 */
[----:B------:R-:W-:-:S02]  /*7870*/  IADD3 R239, P5, PT, R237, R102, RZ ;  /* 0x00000066edef7210 */ /* 0x000fc40007fbe0ff */
[-C--:B------:R-:W-:Y:S01]  /*7880*/  LEA.HI.X.SX32 R235, R235, R101.reuse, 0x1, P6 ;  /* 0x00000065ebeb7211 */ /* 0x080fe200030f0eff */
[----:B------:R-:W-:Y:S01]  /*7890*/  IMAD R142, R142, UR4, RZ ;  /* 0x000000048e8e7c24 */ /* 0x000fe2000f8e02ff */
[-C--:B------:R-:W-:Y:S01]  /*78a0*/  LEA.HI.X.SX32 R240, R134, R101.reuse, 0x1, P2 ;  /* 0x0000006586f07211 */ /* 0x080fe200010f0eff */
[----:B------:R-:W-:Y:S01]  /*78b0*/  IMAD R162, R162, UR4, RZ ;  /* 0x00000004a2a27c24 */ /* 0x000fe2000f8e02ff */
[-C--:B------:R-:W-:Y:S01]  /*78c0*/  LEA.HI.X.SX32 R242, R135, R101.reuse, 0x1, P4 ;  /* 0x0000006587f27211 */ /* 0x080fe200020f0eff */
[----:B------:R-:W-:Y:S01]  /*78d0*/  IMAD R140, R140, UR4, RZ ;  /* 0x000000048c8c7c24 */ /* 0x000fe2000f8e02ff */
[-C--:B------:R-:W-:Y:S01]  /*78e0*/  LEA.HI.X.SX32 R244, R157, R101.reuse, 0x1, P3 ;  /* 0x000000659df47211 */ /* 0x080fe200018f0eff */
[----:B------:R-:W-:Y:S01]  /*78f0*/  STS.U8 [R2+UR9+0x780], R186 ;  /* 0x000780ba02007988 */ /* 0x000fe20008000009 */
[-C--:B------:R-:W-:Y:S02]  /*7900*/  IADD3 R247, P6, PT, R158, R102.reuse, RZ ;  /* 0x000000669ef77210 */ /* 0x080fe40007fde0ff */
[-C--:B------:R-:W-:Y:S01]  /*7910*/  IADD3 R251, P2, PT, R156, R102.reuse, RZ ;  /* 0x000000669cfb7210 */ /* 0x080fe20007f5e0ff */
[----:B------:R-:W-:Y:S01]  /*7920*/  IMAD R141, R141, UR4, RZ ;  /* 0x000000048d8d7c24 */ /* 0x000fe2000f8e02ff */
[-C--:B------:R-:W-:Y:S01]  /*7930*/  IADD3 R8, P4, PT, R159, R102.reuse, RZ ;  /* 0x000000669f087210 */ /* 0x080fe20007f9e0ff */
[----:B------:R-:W-:Y:S01]  /*7940*/  IMAD R139, R139, UR4, RZ ;  /* 0x000000048b8b7c24 */ /* 0x000fe2000f8e02ff */
[----:B------:R-:W-:Y:S01]  /*7950*/  IADD3 R4, P3, PT, R153, R102, RZ ;  /* 0x0000006699047210 */ /* 0x000fe20007f7e0ff */
[----:B------:R-:W-:Y:S01]  /*7960*/  STS.U8 [R2+UR9+0xb80], R181 ;  /* 0x000b80b502007988 */ /* 0x000fe20008000009 */
[----:B------:R-:W-:-:S02]  /*7970*/  LEA.HI.X.SX32 R237, R237, R101, 0x1, P5 ;  /* 0x00000065eded7211 */ /* 0x000fc400028f0eff */
[-C--:B------:R-:W-:Y:S01]  /*7980*/  IADD3 R249, P5, PT, R155, R102.reuse, RZ ;  /* 0x000000669bf97210 */ /* 0x080fe20007fbe0ff */
[----:B------:R0:W-:Y:S01]  /*7990*/  STS.U8 [R2+UR9+0xf80], R175 ;  /* 0x000f80af02007988 */ /* 0x0001e20008000009 */
[-C--:B------:R-:W-:Y:S02]  /*79a0*/  LEA.HI.X.SX32 R246, R158, R101.reuse, 0x1, P6 ;  /* 0x000000659ef67211 */ /* 0x080fe400030f0eff */
        /* <DEDUP_REMOVED lines=8> */
[-C--:B0-----:R-:W-:Y:S01]  /*7a30*/  LEA.HI.X.SX32 R2, R153, R101.reuse, 0x1, P3 ;  /* 0x0000006599027211 */ /* 0x081fe200018f0eff */
        /* <DEDUP_REMOVED lines=21> */
[----:B------:R-:W-:Y:S01]  /*7b90*/  IADD3 R131, P3, PT, R164, R102, RZ ;  /* 0x00000066a4837210 */ /* 0x000fe20007f7e0ff */
[----:B------:R-:W-:Y:S01]  /*7ba0*/  IMAD R112, R112, UR4, RZ ;  /* 0x0000000470707c24 */ /* 0x000fe2000f8e02ff */
[-C--:B------:R-:W-:Y:S01]  /*7bb0*/  LEA.HI.X.SX32 R192, R154, R101.reuse, 0x1, P5 ;  /* 0x000000659ac07211 */ /* 0x080fe200028f0eff */
[----:B------:R-:W5:Y:S01]  /*7bc0*/  LDL.LU R26, [R1+0x1a0] ;  /* 0x0001a000011a7983 */ /* 0x000f620000300800 */
[----:B------:R-:W-:-:S02]  /*7bd0*/  LEA.HI.X.SX32 R154, R149, R101, 0x1, P2 ;  /* 0x00000065959a7211 */ /* 0x000fc400010f0eff */
[-C--:B------:R-:W-:Y:S01]  /*7be0*/  LEA.HI.X.SX32 R126, R150, R101.reuse, 0x1, P4 ;  /* 0x00000065967e7211 */ /* 0x080fe200020f0eff */
[----:B------:R-:W5:Y:S01]  /*7bf0*/  LDL.LU R27, [R1+0x19c] ;  /* 0x00019c00011b7983 */ /* 0x000f620000300800 */
[-C--:B------:R-:W-:Y:S02]  /*7c00*/  LEA.HI.X.SX32 R132, R164, R101.reuse, 0x1, P3 ;  /* 0x00000065a4847211 */ /* 0x080fe400018f0eff */
[-C--:B------:R-:W-:Y:S01]  /*7c10*/  IADD3 R6, P3, PT, R148, R102.reuse, RZ ;  /* 0x0000006694067210 */ /* 0x080fe20007f7e0ff */
[----:B------:R-:W5:Y:S01]  /*7c20*/  LDL.LU R23, [R1+0x198] ;  /* 0x0001980001177983 */ /* 0x000f620000300800 */
[-C--:B------:R-:W-:Y:S02]  /*7c30*/  IADD3 R149, P4, PT, R146, R102.reuse, RZ ;  /* 0x0000006692957210 */ /* 0x080fe40007f9e0ff */
[----:B------:R-:W-:Y:S01]  /*7c40*/  IADD3 R10, P2, PT, R147, R102, RZ ;  /* 0x00000066930a7210 */ /* 0x000fe20007f5e0ff */
[----:B------:R-:W5:Y:S01]  /*7c50*/  LDL.LU R25, [R1+0x194] ;  /* 0x0001940001197983 */ /* 0x000f620000300800 */
[----:B------:R-:W-:-:S02]  /*7c60*/  LEA.HI.X.SX32 R9, R148, R101, 0x1, P3 ;  /* 0x0000006594097211 */ /* 0x000fc400018f0eff */
[-C--:B------:R-:W-:Y:S01]  /*7c70*/  LEA.HI.X.SX32 R150, R146, R101.reuse, 0x1, P4 ;  /* 0x0000006592967211 */ /* 0x080fe200020f0eff */
[----:B------:R-:W5:Y:S01]  /*7c80*/  LDL.LU R22, [R1+0x190] ;  /* 0x0001900001167983 */ /* 0x000f620000300800 */
[-C--:B------:R-:W-:Y:S02]  /*7c90*/  IADD3 R136, P3, PT, R145, R102.reuse, RZ ;  /* 0x0000006691887210 */ /* 0x080fe40007f7e0ff */
[-C--:B------:R-:W-:Y:S02]  /*7ca0*/  IADD3 R129, P4, PT, R144, R102.reuse, RZ ;  /* 0x0000006690817210 */ /* 0x080fe40007f9e0ff */
[-C--:B------:R-:W-:Y:S02]  /*7cb0*/  LEA.HI.X.SX32 R13, R147, R101.reuse, 0x1, P2 ;  /* 0x00000065930d7211 */ /* 0x080fe400010f0eff */
[----:B------:R-:W-:Y:S02]  /*7cc0*/  IADD3 R159, P2, PT, R167, R102, RZ ;  /* 0x00000066a79f7210 */ /* 0x000fe40007f5e0ff */
[----:B------:R-:W-:-:S02]  /*7cd0*/  LEA.HI.X.SX32 R114, R145, R101, 0x1, P3 ;  /* 0x0000006591727211 */ /* 0x000fc400018f0eff */
[-C--:B------:R-:W-:Y:S02]  /*7ce0*/  LEA.HI.X.SX32 R130, R144, R101.reuse, 0x1, P4 ;  /* 0x0000006590827211 */ /* 0x080fe400020f0eff */
[-C--:B------:R-:W-:Y:S02]  /*7cf0*/  IADD3 R145, P4, PT, R142, R102.reuse, RZ ;  /* 0x000000668e917210 */ /* 0x080fe40007f9e0ff */
[----:B------:R-:W-:Y:S02]  /*7d00*/  LEA.HI.X.SX32 R153, R167, R101, 0x1, P2 ;  /* 0x00000065a7997211 */ /* 0x000fe400010f0eff */
[-C--:B------:R-:W-:Y:S02]  /*7d10*/  IADD3 R7, P6, PT, R162, R102.reuse, RZ ;  /* 0x00000066a2077210 */ /* 0x080fe40007fde0ff */
[-C--:B------:R-:W-:Y:S02]  /*7d20*/  IADD3 R118, P2, PT, R140, R102.reuse, RZ ;  /* 0x000000668c767210 */ /* 0x080fe40007f5e0ff */
[----:B------:R-:W-:-:S02]  /*7d30*/  IADD3 R14, P3, PT, R141, R102, RZ ;  /* 0x000000668d0e7210 */ /* 0x000fc40007f7e0ff */
[-C--:B------:R-:W-:Y:S02]  /*7d40*/  LEA.HI.X.SX32 R144, R142, R101.reuse, 0x1, P4 ;  /* 0x000000658e907211 */ /* 0x080fe400020f0eff */
[-C--:B------:R-:W-:Y:S02]  /*7d50*/  IADD3 R155, P4, PT, R139, R102.reuse, RZ ;  /* 0x000000668b9b7210 */ /* 0x080fe40007f9e0ff */
[----:B------:R-:W-:Y:S02]  /*7d60*/  PLOP3.LUT P0, PT, PT, PT, UP1, 0x80, 0x8 ;  /* 0x000000000008781c */ /* 0x000fe40003f0f018 */
[----:B------:R-:W-:Y:S02]  /*7d70*/  IADD3 R5, P5, PT, R163, R102, RZ ;  /* 0x00000066a3057210 */ /* 0x000fe40007fbe0ff */
[-C--:B------:R-:W-:Y:S02]  /*7d80*/  LEA.HI.X.SX32 R12, R162, R101.reuse, 0x1, P6 ;  /* 0x00000065a20c7211 */ /* 0x080fe400030f0eff */
[----:B------:R-:W-:-:S02]  /*7d90*/  LEA.HI.X.SX32 R119, R140, R101, 0x1, P2 ;  /* 0x000000658c777211 */ /* 0x000fc400010f0eff */
[-C--:B------:R-:W-:Y:S02]  /*7da0*/  LEA.HI.X.SX32 R141, R141, R101.reuse, 0x1, P3 ;  /* 0x000000658d8d7211 */ /* 0x080fe400018f0eff */
[-C--:B------:R-:W-:Y:S02]  /*7db0*/  IADD3 R147, P2, PT, R143, R102.reuse, RZ ;  /* 0x000000668f937210 */ /* 0x080fe40007f5e0ff */
[-C--:B------:R-:W-:Y:S02]  /*7dc0*/  IADD3 R162, P3, PT, R138, R102.reuse, RZ ;  /* 0x000000668aa27210 */ /* 0x080fe40007f7e0ff */
[----:B------:R-:W-:Y:S02]  /*7dd0*/  LEA.HI.X.SX32 R156, R139, R101, 0x1, P4 ;  /* 0x000000658b9c7211 */ /* 0x000fe400020f0eff */
[-C--:B------:R-:W-:Y:S02]  /*7de0*/  IADD3 R120, P6, PT, R165, R102.reuse, RZ ;  /* 0x00000066a5787210 */ /* 0x080fe40007fde0ff */
[----:B------:R-:W-:-:S02]  /*7df0*/  IADD3 R116, P4, PT, R109, R102, RZ ;  /* 0x000000666d747210 */ /* 0x000fc40007f9e0ff */
[----:B------:R-:W-:Y:S02]  /*7e00*/  ISETP.LT.AND P0, PT, R137, UR22, P0 ;  /* 0x0000001689007c0c */ /* 0x000fe40008701270 */
[-C--:B------:R-:W-:Y:S02]  /*7e10*/  LEA.HI.X.SX32 R3, R163, R101.reuse, 0x1, P5 ;  /* 0x00000065a3037211 */ /* 0x080fe400028f0eff */
[-C--:B------:R-:W-:Y:S02]  /*7e20*/  LEA.HI.X.SX32 R148, R143, R101.reuse, 0x1, P2 ;  /* 0x000000658f947211 */ /* 0x080fe400010f0eff */
[-C--:B------:R-:W-:Y:S02]  /*7e30*/  LEA.HI.X.SX32 R163, R138, R101.reuse, 0x1, P3 ;  /* 0x000000658aa37211 */ /* 0x080fe400018f0eff */
[----:B------:R-:W-:Y:S02]  /*7e40*/  IADD3 R17, P5, PT, R166, R102, RZ ;  /* 0x00000066a6117210 */ /* 0x000fe40007fbe0ff */
[----:B------:R-:W-:-:S02]  /*7e50*/  LEA.HI.X.SX32 R121, R165, R101, 0x1, P6 ;  /* 0x00000065a5797211 */ /* 0x000fc400030f0eff */
[-C--:B------:R-:W-:Y:S02]  /*7e60*/  IADD3 R181, P2, PT, R111, R102.reuse, RZ ;  /* 0x000000666fb57210 */ /* 0x080fe40007f5e0ff */
[-C--:B------:R-:W-:Y:S02]  /*7e70*/  IADD3 R127, P3, PT, R110, R102.reuse, RZ ;  /* 0x000000666e7f7210 */ /* 0x080fe40007f7e0ff */
[-C--:B------:R-:W-:Y:S02]  /*7e80*/  LEA.HI.X.SX32 R117, R109, R101.reuse, 0x1, P4 ;  /* 0x000000656d757211 */ /* 0x080fe400020f0eff */
[-C--:B------:R-:W-:Y:S02]  /*7e90*/  IADD3 R165, P4, PT, R106, R102.reuse, RZ ;  /* 0x000000666aa57210 */ /* 0x080fe40007f9e0ff */
[----:B------:R-:W-:Y:S02]  /*7ea0*/  IADD3 R142, P6, PT, R113, R102, RZ ;  /* 0x00000066718e7210 */ /* 0x000fe40007fde0ff */
[----:B------:R-:W-:-:S02]  /*7eb0*/  LEA.HI.X.SX32 R15, R166, R101, 0x1, P5 ;  /* 0x00000065a60f7211 */ /* 0x000fc400028f0eff */
[-C--:B------:R-:W-:Y:S02]  /*7ec0*/  LEA.HI.X.SX32 R175, R111, R101.reuse, 0x1, P2 ;  /* 0x000000656faf7211 */ /* 0x080fe400010f0eff */
[-C--:B------:R-:W-:Y:S02]  /*7ed0*/  LEA.HI.X.SX32 R128, R110, R101.reuse, 0x1, P3 ;  /* 0x000000656e807211 */ /* 0x080fe400018f0eff */
[-C--:B------:R-:W-:Y:S02]  /*7ee0*/  IADD3 R164, P2, PT, R108, R102.reuse, RZ ;  /* 0x000000666ca47210 */ /* 0x080fe40007f5e0ff */
[-C--:B------:R-:W-:Y:S02]  /*7ef0*/  IADD3 R146, P3, PT, R107, R102.reuse, RZ ;  /* 0x000000666b927210 */ /* 0x080fe40007f7e0ff */
[----:B------:R-:W-:Y:S02]  /*7f00*/  LEA.HI.X.SX32 R166, R106, R101, 0x1, P4 ;  /* 0x000000656aa67211 */ /* 0x000fe400020f0eff */
[----:B------:R-:W-:-:S02]  /*7f10*/  IADD3 R187, P4, PT, R103, R102, RZ ;  /* 0x0000006667bb7210 */ /* 0x000fc40007f9e0ff */
[-C--:B------:R-:W-:Y:S02]  /*7f20*/  LEA.HI.X.SX32 R143, R113, R101.reuse, 0x1, P6 ;  /* 0x00000065718f7211 */ /* 0x080fe400030f0eff */
[-C--:B------:R-:W-:Y:S02]  /*7f30*/  LEA.HI.X.SX32 R140, R108, R101.reuse, 0x1, P2 ;  /* 0x000000656c8c7211 */ /* 0x080fe400010f0eff */
[-C--:B------:R-:W-:Y:S02]  /*7f40*/  LEA.HI.X.SX32 R167, R107, R101.reuse, 0x1, P3 ;  /* 0x000000656ba77211 */ /* 0x080fe400018f0eff */
[-C--:B------:R-:W-:Y:S02]  /*7f50*/  IADD3 R151, P2, PT, R105, R102.reuse, RZ ;  /* 0x0000006669977210 */ /* 0x080fe40007f5e0ff */
[-C--:B------:R-:W-:Y:S02]  /*7f60*/  IADD3 R157, P3, PT, R104, R102.reuse, RZ ;  /* 0x00000066689d7210 */ /* 0x080fe40007f7e0ff */
[----:B------:R-:W-:Y:S01]  /*7f70*/  IADD3 R124, P5, PT, R112, R102, RZ ;  /* 0x00000066707c7210 */ /* 0x000fe20007fbe0ff */
[----:B------:R-:W-:Y:S01]  /*7f80*/  @P0 IMAD.MOV.U32 R102, RZ, RZ, R142 ;  /* 0x000000ffff660224 */ /* 0x000fe200078e008e */
[----:B------:R-:W-:Y:S01]  /*7f90*/  LEA.HI.X.SX32 R186, R103, R101, 0x1, P4 ;  /* 0x0000006567ba7211 */ /* 0x000fe200020f0eff */
[----:B------:R-:W-:Y:S01]  /*7fa0*/  @P0 IMAD.MOV.U32 R103, RZ, RZ, R143 ;  /* 0x000000ffff670224 */ /* 0x000fe200078e008f */
[----:B------:R-:W-:-:S02]  /*7fb0*/  PRMT R106, RZ, 0x7610, R106 ;  /* 0x00007610ff6a7816 */ /* 0x000fc4000000006a */
[-C--:B------:R-:W-:Y:S02]  /*7fc0*/  LEA.HI.X.SX32 R161, R105, R101.reuse, 0x1, P2 ;  /* 0x0000006569a17211 */ /* 0x080fe400010f0eff */
[-C--:B------:R-:W-:Y:S02]  /*7fd0*/  LEA.HI.X.SX32 R158, R104, R101.reuse, 0x1, P3 ;  /* 0x00000065689e7211 */ /* 0x080fe400018f0eff */
[----:B------:R-:W-:Y:S01]  /*7fe0*/  LEA.HI.X.SX32 R125, R112, R101, 0x1, P5 ;  /* 0x00000065707d7211 */ /* 0x000fe200028f0eff */
[----:B------:R0:W2:Y:S01]  /*7ff0*/  @P0 LDG.E.U8 R106, desc[UR20][R102.64] ;  /* 0x00000014666a0981 */ /* 0x0000a2000c1e1100 */
[----:B------:R-:W-:Y:S01]  /*8000*/  PRMT R101, RZ, 0x7610, R101 ;  /* 0x00007610ff657816 */ /* 0x000fe20000000065 */
[----:B0-----:R-:W-:Y:S02]  /*8010*/  @P0 IMAD.MOV.U32 R102, RZ, RZ, R198 ;  /* 0x000000ffff660224 */ /* 0x001fe400078e00c6 */
[----:B------:R-:W-:-:S05]  /*8020*/  @P0 IMAD.MOV.U32 R103, RZ, RZ, R197 ;  /* 0x000000ffff670224 */ /* 0x000fca00078e00c5 */
[----:B------:R0:W3:Y:S01]  /*8030*/  @P0 LDG.E.U8 R101, desc[UR20][R102.64] ;  /* 0x0000001466650981 */ /* 0x0000e2000c1e1100 */
[----:B------:R-:W-:Y:S02]  /*8040*/  @P0 IMAD.MOV.U32 R104, RZ, RZ, R214 ;  /* 0x000000ffff680224 */ /* 0x000fe400078e00d6 */
[----:B------:R-:W-:Y:S01]  /*8050*/  @P0 IMAD.MOV.U32 R105, RZ, RZ, R213 ;  /* 0x000000ffff690224 */ /* 0x000fe200078e00d5 */
[----:B0-----:R-:W-:-:S06]  /*8060*/  PRMT R102, RZ, 0x7610, R102 ;  /* 0x00007610ff667816 */ /* 0x001fcc0000000066 */
[----:B------:R0:W4:Y:S01]  /*8070*/  @P0 LDG.E.U8 R102, desc[UR20][R104.64] ;  /* 0x0000001468660981 */ /* 0x000122000c1e1100 */
[----:B------:R-:W-:-:S05]  /*8080*/  LOP3.LUT R152, R137, 0x30, RZ, 0x3c, !PT ;  /* 0x0000003089987812 */ /* 0x000fca00078e3cff */
[----:B------:R-:W-:Y:S04]  /*8090*/  STS.U8 [R152+UR9+0x1380], R24 ;  /* 0x0013801898007988 */ /* 0x000fe80008000009 */
[----:B------:R-:W-:Y:S04]  /*80a0*/  STS.U8 [R152+UR9+0x1780], R19 ;  /* 0x0017801398007988 */ /* 0x000fe80008000009 */
[----:B------:R-:W-:Y:S01]  /*80b0*/  STS.U8 [R152+UR9+0x1b80], R21 ;  /* 0x001b801598007988 */ /* 0x000fe20008000009 */
[----:B0-----:R-:W-:-:S03]  /*80c0*/  @P0 IMAD.MOV.U32 R104, RZ, RZ, R230 ;  /* 0x000000ffff680224 */ /* 0x001fc600078e00e6 */
[----:B------:R-:W-:Y:S01]  /*80d0*/  STS.U8 [R152+UR9+0x1f80], R238 ;  /* 0x001f80ee98007988 */ /* 0x000fe20008000009 */
[----:B------:R-:W-:-:S03]  /*80e0*/  @P0 IMAD.MOV.U32 R105, RZ, RZ, R229 ;  /* 0x000000ffff690224 */ /* 0x000fc600078e00e5 */
[----:B---3--:R0:W-:Y:S02]  /*80f0*/  STS.U8 [R137+UR9+0x2000], R101 ;  /* 0x0020006589007988 */ /* 0x0081e40008000009 */
[----:B0-----:R-:W-:-:S06]  /*8100*/  PRMT R101, RZ, 0x7610, R101 ;  /* 0x00007610ff657816 */ /* 0x001fcc0000000065 */
[----:B------:R0:W3:Y:S04]  /*8110*/  @P0 LDG.E.U8 R101, desc[UR20][R104.64] ;  /* 0x0000001468650981 */ /* 0x0000e8000c1e1100 */
[----:B----4-:R1:W-:Y:S01]  /*8120*/  STS.U8 [R137+UR9+0x2400], R102 ;  /* 0x0024006689007988 */ /* 0x0103e20008000009 */
[----:B0-----:R-:W-:Y:S02]  /*8130*/  @P0 IMAD.MOV.U32 R104, RZ, RZ, R247 ;  /* 0x000000ffff680224 */ /* 0x001fe400078e00f7 */
[----:B------:R-:W-:Y:S01]  /*8140*/  @P0 IMAD.MOV.U32 R105, RZ, RZ, R246 ;  /* 0x000000ffff690224 */ /* 0x000fe200078e00f6 */
[----:B-1----:R-:W-:-:S06]  /*8150*/  PRMT R102, RZ, 0x7610, R102 ;  /* 0x00007610ff667816 */ /* 0x002fcc0000000066 */
[----:B------:R0:W4:Y:S01]  /*8160*/  @P0 LDG.E.U8 R102, desc[UR20][R104.64] ;  /* 0x0000001468660981 */ /* 0x000122000c1e1100 */
[----:B------:R-:W-:Y:S01]  /*8170*/  PRMT R103, RZ, 0x7610, R103 ;  /* 0x00007610ff677816 */ /* 0x000fe20000000067 */
[----:B0-----:R-:W-:Y:S02]  /*8180*/  @P0 IMAD.MOV.U32 R104, RZ, RZ, R20 ;  /* 0x000000ffff680224 */ /* 0x001fe400078e0014 */
[----:B------:R-:W-:Y:S01]  /*8190*/  @P0 IMAD.MOV.U32 R105, RZ, RZ, R18 ;  /* 0x000000ffff690224 */ /* 0x000fe200078e0012 */
[----:B---3--:R0:W-:Y:S02]  /*81a0*/  STS.U8 [R137+UR9+0x2800], R101 ;  /* 0x0028006589007988 */ /* 0x0081e40008000009 */
[----:B0-----:R-:W-:-:S06]  /*81b0*/  PRMT R101, RZ, 0x7610, R101 ;  /* 0x00007610ff657816 */ /* 0x001fcc0000000065 */
[----:B------:R0:W3:Y:S04]  /*81c0*/  @P0 LDG.E.U8 R101, desc[UR20][R104.64] ;  /* 0x0000001468650981 */ /* 0x0000e8000c1e1100 */
[----:B----4-:R1:W-:Y:S01]  /*81d0*/  STS.U8 [R137+UR9+0x2c00], R102 ;  /* 0x002c006689007988 */ /* 0x0103e20008000009 */
[----:B0-----:R-:W-:Y:S02]  /*81e0*/  @P0 IMAD.MOV.U32 R104, RZ, RZ, R17 ;  /* 0x000000ffff680224 */ /* 0x001fe400078e0011 */
[----:B------:R-:W-:Y:S01]  /*81f0*/  @P0 IMAD.MOV.U32 R105, RZ, RZ, R15 ;  /* 0x000000ffff690224 */ /* 0x000fe200078e000f */
[----:B-1----:R-:W-:-:S04]  /*8200*/  PRMT R102, RZ, 0x7610, R102 ;  /* 0x00007610ff667816 */ /* 0x002fc80000000066 */
[----:B------:R0:W4:Y:S02]  /*8210*/  @P0 LDG.E.U8 R103, desc[UR20][R104.64] ;  /* 0x0000001468670981 */ /* 0x000124000c1e1100 */
[----:B0-----:R-:W-:Y:S02]  /*8220*/  @P0 IMAD.MOV.U32 R104, RZ, RZ, R14 ;  /* 0x000000ffff680224 */ /* 0x001fe400078e000e */
[----:B------:R-:W-:-:S05]  /*8230*/  @P0 IMAD.MOV.U32 R105, RZ, RZ, R141 ;  /* 0x000000ffff690224 */ /* 0x000fca00078e008d */
[----:B------:R0:W2:Y:S02]  /*8240*/  @P0 LDG.E.U8 R102, desc[UR20][R104.64] ;  /* 0x0000001468660981 */ /* 0x0000a4000c1e1100 */
[----:B0-----:R-:W-:Y:S02]  /*8250*/  @P0 IMAD.MOV.U32 R104, RZ, RZ, R164 ;  /* 0x000000ffff680224 */ /* 0x001fe400078e00a4 */
[----:B------:R-:W-:Y:S01]  /*8260*/  @P0 IMAD.MOV.U32 R105, RZ, RZ, R140 ;  /* 0x000000ffff690224 */ /* 0x000fe200078e008c */
[----:B------:R-:W-:Y:S04]  /*8270*/  STL [R1], R8 ;  /* 0x0000000801007387 */ /* 0x000fe80000100800 */
[----:B---3--:R0:W-:Y:S02]  /*8280*/  STS.U8 [R137+UR9+0x3000], R101 ;  /* 0x0030006589007988 */ /* 0x0081e40008000009 */
[----:B0-----:R-:W-:-:S06]  /*8290*/  PRMT R101, RZ, 0x7610, R101 ;  /* 0x00007610ff657816 */ /* 0x001fcc0000000065 */
[----:B------:R0:W3:Y:S04]  /*82a0*/  @P0 LDG.E.U8 R101, desc[UR20][R104.64] ;  /* 0x0000001468650981 */ /* 0x0000e8000c1e1100 */
[----:B----4-:R-:W-:Y:S01]  /*82b0*/  STS.U8 [R137+UR9+0x3400], R103 ;  /* 0x0034006789007988 */ /* 0x010fe20008000009 */
[----:B0-----:R-:W-:Y:S02]  /*82c0*/  @P0 IMAD.MOV.U32 R104, RZ, RZ, R200 ;  /* 0x000000ffff680224 */ /* 0x001fe400078e00c8 */
[----:B------:R-:W-:Y:S01]  /*82d0*/  @P0 IMAD.MOV.U32 R105, RZ, RZ, R199 ;  /* 0x000000ffff690224 */ /* 0x000fe200078e00c7 */
[----:B--2---:R0:W-:Y:S02]  /*82e0*/  STS.U8 [R137+UR9+0x3800], R102 ;  /* 0x0038006689007988 */ /* 0x0041e40008000009 */
[----:B0-----:R-:W-:-:S06]  /*82f0*/  PRMT R102, RZ, 0x7610, R102 ;  /* 0x00007610ff667816 */ /* 0x001fcc0000000066 */
[----:B------:R0:W2:Y:S04]  /*8300*/  @P0 LDG.E.U8 R102, desc[UR20][R104.64] ;  /* 0x0000001468660981 */ /* 0x0000a8000c1e1100 */
[----:B------:R-:W-:Y:S04]  /*8310*/  STL [R1+0x8], R4 ;  /* 0x0000080401007387 */ /* 0x000fe80000100800 */
        /* <DEDUP_REMOVED lines=53> */
[----:B------:R-:W-:Y:S01]  /*8670*/  STL [R1+0xd4], R128 ;  /* 0x0000d48001007387 */ /* 0x000fe20000100800 */
[----:B0-----:R-:W-:-:S03]  /*8680*/  @P0 IMAD.MOV.U32 R104, RZ, RZ, R216 ;  /* 0x000000ffff680224 */ /* 0x001fc600078e00d8 */
[----:B------:R-:W-:Y:S01]  /*8690*/  STL [R1+0xdc], R117 ;  /* 0x0000dc7501007387 */ /* 0x000fe20000100800 */
[----:B------:R-:W-:-:S03]  /*86a0*/  @P0 IMAD.MOV.U32 R105, RZ, RZ, R215 ;  /* 0x000000ffff690224 */ /* 0x000fc600078e00d7 */
[----:B------:R0:W-:Y:S02]  /*86b0*/  STL [R1+0xe8], R164 ;  /* 0x0000e8a401007387 */ /* 0x0001e40000100800 */
[----:B0-----:R-:W-:Y:S02]  /*86c0*/  LOP3.LUT R164, R137, 0x10, RZ, 0x3c, !PT ;  /* 0x0000001089a47812 */ /* 0x001fe400078e3cff */
[----:B---3--:R0:W-:Y:S02]  /*86d0*/  STS.U8 [R137+UR9+0x3c00], R101 ;  /* 0x003c006589007988 */ /* 0x0081e40008000009 */
[----:B0-----:R-:W-:-:S06]  /*86e0*/  PRMT R101, RZ, 0x7610, R101 ;  /* 0x00007610ff657816 */ /* 0x001fcc0000000065 */
[----:B------:R0:W3:Y:S02]  /*86f0*/  @P0 LDG.E.U8 R101, desc[UR20][R104.64] ;  /* 0x0000001468650981 */ /* 0x0000e4000c1e1100 */
[----:B0-----:R-:W-:Y:S02]  /*8700*/  @P0 IMAD.MOV.U32 R104, RZ, RZ, R232 ;  /* 0x000000ffff680224 */ /* 0x001fe400078e00e8 */
[----:B------:R-:W-:Y:S01]  /*8710*/  @P0 IMAD.MOV.U32 R105, RZ, RZ, R231 ;  /* 0x000000ffff690224 */ /* 0x000fe200078e00e7 */
[----:B--2---:R0:W-:Y:S02]  /*8720*/  STS.U8 [R164+UR9+0x2080], R102 ;  /* 0x00208066a4007988 */ /* 0x0041e40008000009 */
[----:B0-----:R-:W-:-:S06]  /*8730*/  PRMT R102, RZ, 0x7610, R102 ;  /* 0x00007610ff667816 */ /* 0x001fcc0000000066 */
[----:B------:R0:W2:Y:S02]  /*8740*/  @P0 LDG.E.U8 R102, desc[UR20][R104.64] ;  /* 0x0000001468660981 */ /* 0x0000a4000c1e1100 */
[----:B0-----:R-:W-:Y:S02]  /*8750*/  @P0 IMAD.MOV.U32 R104, RZ, RZ, R249 ;  /* 0x000000ffff680224 */ /* 0x001fe400078e00f9 */
[----:B------:R-:W-:Y:S01]  /*8760*/  @P0 IMAD.MOV.U32 R105, RZ, RZ, R248 ;  /* 0x000000ffff690224 */ /* 0x000fe200078e00f8 */
        /* <DEDUP_REMOVED lines=31> */
[----:B0-----:R-:W-:Y:S02]  /*8960*/  LOP3.LUT R164, R137, 0x20, RZ, 0x3c, !PT ;  /* 0x0000002089a47812 */ /* 0x001fe400078e3cff */
[----:B------:R-:W-:-:S06]  /*8970*/  PRMT R101, RZ, 0x7610, R101 ;  /* 0x00007610ff657816 */ /* 0x000fcc0000000065 */
        /* <DEDUP_REMOVED lines=75> */
[----:B------:R0:W2:Y:S01]  /*8e30*/  @P0 LDG.E.U8 R102, desc[UR20][R104.64] ;  /* 0x0000001468660981 */ /* 0x0000a2000c1e1100 */
[----:B------:R-:W-:Y:S01]  /*8e40*/  @P0 IMAD.MOV.U32 R103, RZ, RZ, R221 ;  /* 0x000000ffff670224 */ /* 0x000fe200078e00dd */
[----:B0-----:R-:W-:Y:S02]  /*8e50*/  LOP3.LUT R104, R137, 0x40, RZ, 0x3c, !PT ;  /* 0x0000004089687812 */ /* 0x001fe400078e3cff */
[----:B---3--:R0:W-:Y:S02]  /*8e60*/  STS.U8 [R152+UR9+0x3d80], R101 ;  /* 0x003d806598007988 */ /* 0x0081e40008000009 */
[----:B0-----:R-:W-:Y:S02]  /*8e70*/  PRMT R101, RZ, 0x7610, R101 ;  /* 0x00007610ff657816 */ /* 0x001fe40000000065 */
[----:B--2---:R0:W-:Y:S02]  /*8e80*/  STS.U8 [R104+UR9+0x2200], R102 ;  /* 0x0022006668007988 */ /* 0x0041e40008000009 */
[----:B0-----:R-:W-:-:S05]  /*8e90*/  @P0 IMAD.MOV.U32 R102, RZ, RZ, R222 ;  /* 0x000000ffff660224 */ /* 0x001fca00078e00de */
[----:B------:R0:W2:Y:S02]  /*8ea0*/  @P0 LDG.E.U8 R101, desc[UR20][R102.64] ;  /* 0x0000001466650981 */ /* 0x0000a4000c1e1100 */
[----:B0-----:R-:W-:Y:S02]  /*8eb0*/  @P0 IMAD.MOV.U32 R102, RZ, RZ, R239 ;  /* 0x000000ffff660224 */ /* 0x001fe400078e00ef */
[----:B------:R-:W-:Y:S01]  /*8ec0*/  @P0 IMAD.MOV.U32 R103, RZ, RZ, R237 ;  /* 0x000000ffff670224 */ /* 0x000fe200078e00ed */
[----:B--2---:R0:W-:Y:S02]  /*8ed0*/  STS.U8 [R104+UR9+0x2600], R101 ;  /* 0x0026006568007988 */ /* 0x0041e40008000009 */
[----:B0-----:R-:W-:-:S06]  /*8ee0*/  PRMT R101, RZ, 0x7610, R101 ;  /* 0x00007610ff657816 */ /* 0x001fcc0000000065 */
        /* <DEDUP_REMOVED lines=25> */
[----:B------:R0:W2:Y:S01]  /*9080*/  @P0 LDG.E.U8 R101, desc[UR20][R102.64] ;  /* 0x0000001466650981 */ /* 0x0000a2000c1e1100 */
[----:B------:R-:W-:Y:S01]  /*9090*/  @P0 IMAD.MOV.U32 R105, RZ, RZ, R207 ;  /* 0x000000ffff690224 */ /* 0x000fe200078e00cf */
[----:B0-----:R-:W-:Y:S02]  /*90a0*/  PRMT R102, RZ, 0x7610, R102 ;  /* 0x00007610ff667816 */ /* 0x001fe40000000066 */
[----:B--2---:R0:W-:Y:S02]  /*90b0*/  STS.U8 [R104+UR9+0x3e00], R101 ;  /* 0x003e006568007988 */ /* 0x0041e40008000009 */
[----:B0-----:R-:W-:-:S05]  /*90c0*/  @P0 IMAD.MOV.U32 R104, RZ, RZ, R208 ;  /* 0x000000ffff680224 */ /* 0x001fca00078e00d0 */
[----:B------:R-:W2:Y:S01]  /*90d0*/  @P0 LDG.E.U8 R102, desc[UR20][R104.64] ;  /* 0x0000001468660981 */ /* 0x000ea2000c1e1100 */
[----:B------:R-:W-:Y:S01]  /*90e0*/  LOP3.LUT R107, R137, 0x50, RZ, 0x3c, !PT ;  /* 0x00000050896b7812 */ /* 0x000fe200078e3cff */
[----:B------:R-:W-:Y:S01]  /*90f0*/  @P0 IMAD.MOV.U32 R103, RZ, RZ, R223 ;  /* 0x000000ffff670224 */ /* 0x000fe200078e00df */
[----:B------:R-:W-:-:S03]  /*9100*/  PRMT R101, RZ, 0x7610, R101 ;  /* 0x00007610ff657816 */ /* 0x000fc60000000065 */
        /* <DEDUP_REMOVED lines=28> */
[----:B------:R-:W-:Y:S02]  /*92d0*/  @P0 IMAD.MOV.U32 R104, RZ, RZ, R210 ;  /* 0x000000ffff680224 */ /* 0x000fe400078e00d2 */
[----:B------:R-:W-:Y:S02]  /*92e0*/  @P0 IMAD.MOV.U32 R105, RZ, RZ, R209 ;  /* 0x000000ffff690224 */ /* 0x000fe400078e00d1 */
[----:B0-----:R-:W-:Y:S02]  /*92f0*/  @P0 IMAD.MOV.U32 R102, RZ, RZ, R187 ;  /* 0x000000ffff660224 */ /* 0x001fe400078e00bb */
[----:B------:R-:W-:Y:S01]  /*9300*/  @P0 IMAD.MOV.U32 R103, RZ, RZ, R186 ;  /* 0x000000ffff670224 */ /* 0x000fe200078e00ba */
[----:B--2---:R0:W-:Y:S02]  /*9310*/  STS.U8 [R107+UR9+0x3a80], R101 ;  /* 0x003a80656b007988 */ /* 0x0041e40008000009 */
[----:B0-----:R-:W-:-:S06]  /*9320*/  PRMT R101, RZ, 0x7610, R101 ;  /* 0x00007610ff657816 */ /* 0x001fcc0000000065 */
[----:B------:R0:W2:Y:S02]  /*9330*/  @P0 LDG.E.U8 R101, desc[UR20][R102.64] ;  /* 0x0000001466650981 */ /* 0x0000a4000c1e1100 */
[----:B0-----:R-:W-:-:S06]  /*9340*/  PRMT R102, RZ, 0x7610, R102 ;  /* 0x00007610ff667816 */ /* 0x001fcc0000000066 */
[----:B------:R-:W3:Y:S01]  /*9350*/  @P0 LDG.E.U8 R102, desc[UR20][R104.64] ;  /* 0x0000001468660981 */ /* 0x000ee2000c1e1100 */
[----:B------:R-:W-:-:S03]  /*9360*/  @P0 IMAD.MOV.U32 R103, RZ, RZ, R225 ;  /* 0x000000ffff670224 */ /* 0x000fc600078e00e1 */
[----:B--2---:R0:W-:Y:S02]  /*9370*/  STS.U8 [R107+UR9+0x3e80], R101 ;  /* 0x003e80656b007988 */ /* 0x0041e40008000009 */
[----:B0-----:R-:W-:Y:S02]  /*9380*/  LOP3.LUT R107, R137, 0x60, RZ, 0x3c, !PT ;  /* 0x00000060896b7812 */ /* 0x001fe400078e3cff */
[----:B------:R-:W-:-:S03]  /*9390*/  PRMT R101, RZ, 0x7610, R101 ;  /* 0x00007610ff657816 */ /* 0x000fc60000000065 */
[----:B---3--:R0:W-:Y:S02]  /*93a0*/  STS.U8 [R107+UR9+0x2300], R102 ;  /* 0x002300666b007988 */ /* 0x0081e40008000009 */
        /* <DEDUP_REMOVED lines=40> */
[----:B------:R-:W-:Y:S04]  /*9630*/  STS.U8 [R107+UR9+0x3f80], R106 ;  /* 0x003f806a6b007988 */ /* 0x000fe80008000009 */
        /* <DEDUP_REMOVED lines=37> */
[----:B------:R0:W5:Y:S04]  /*9890*/  LDL.LU R24, [R1+0x18c] ;  /* 0x00018c0001187983 */ /* 0x0001680000300800 */
[----:B------:R-:W-:Y:S04]  /*98a0*/  STL [R1+0x10c], R186 ;  /* 0x00010cba01007387 */ /* 0x000fe80000100800 */
[----:B------:R0:W5:Y:S04]  /*98b0*/  LDL.LU R19, [R1+0x188] ;  /* 0x0001880001137983 */ /* 0x0001680000300800 */
[----:B------:R-:W-:Y:S04]  /*98c0*/  STL [R1+0x11c], R143 ;  /* 0x00011c8f01007387 */ /* 0x000fe80000100800 */
[----:B------:R-:W-:Y:S04]  /*98d0*/  STL [R1+0x114], R125 ;  /* 0x0001147d01007387 */ /* 0x000fe80000100800 */
[----:B------:R0:W5:Y:S04]  /*98e0*/  LDL.LU R21, [R1+0x184] ;  /* 0x0001840001157983 */ /* 0x0001680000300800 */
        /* <DEDUP_REMOVED lines=18> */
[----:B--2---:R1:W-:Y:S02]  /*9a10*/  STS.U8 [R107+UR9+0x3780], R101 ;  /* 0x003780656b007988 */ /* 0x0043e40008000009 */
[----:B-1----:R-:W-:-:S06]  /*9a20*/  PRMT R101, RZ, 0x7610, R101 ;  /* 0x00007610ff657816 */ /* 0x002fcc0000000065 */
[----:B------:R-:W2:Y:S01]  /*9a30*/  @P0 LDG.E.U8 R101, desc[UR20][R102.64] ;  /* 0x0000001466650981 */ /* 0x000ea2000c1e1100 */
[----:B------:R-:W-:-:S04]  /*9a40*/  UISETP.NE.U32.AND UP1, UPT, UR11, URZ, UPT ;  /* 0x000000ff0b00728c */ /* 0x000fc8000bf25070 */
[----:B------:R-:W-:Y:S02]  /*9a50*/  UISETP.LT.OR UP3, UPT, UR24, 0x80, UP1 ;  /* 0x000000801800788c */ /* 0x000fe40008f61670 */
[----:B------:R-:W-:Y:S01]  /*9a60*/  UISETP.GE.AND UP2, UPT, UR24, 0x100, UPT ;  /* 0x000001001800788c */ /* 0x000fe2000bf46270 */
[----:B--2---:R0:W-:Y:S01]  /*9a70*/  STS.U8 [R107+UR9+0x3b80], R101 ;  /* 0x003b80656b007988 */ /* 0x0041e20008000009 */
[----:B------:R1:W-:Y:S06]  /*9a80*/  MEMBAR.ALL.CTA ;  /* 0x0000000000007992 */ /* 0x0003ec0000008000 */
[----:B-1----:R-:W1:Y:S02]  /*9a90*/  FENCE.VIEW.ASYNC.S ;  /* 0x00000000000073c6 */ /* 0x002e640000000000 */
[----:B-1----:R-:W-:Y:S06]  /*9aa0*/  BAR.SYNC.DEFER_BLOCKING 0x0 ;  /* 0x0000000000007b1d */ /* 0x002fec0000010000 */
[----:B------:R-:W-:Y:S05]  /*9ab0*/  BRA.U UP3, `(.L_x_6) ;  /* 0x0000000103847547 */ /* 0x000fea000b800000 */
[----:B------:R-:W-:Y:S02]  /*9ac0*/  UIADD3 UR4, UPT, UPT, UR9, 0x2000, URZ ;  /* 0x0000200009047890 */ /* 0x000fe4000fffe0ff */
[----:B------:R-:W-:Y:S02]  /*9ad0*/  USHF.R.U32.HI UR14, URZ, 0x4, UR9 ;  /* 0x00000004ff0e7899 */ /* 0x000fe40008011609 */
[----:B------:R-:W-:Y:S02]  /*9ae0*/  USHF.R.U32.HI UR4, URZ, 0x4, UR4 ;  /* 0x00000004ff047899 */ /* 0x000fe40008011604 */
[----:B------:R-:W-:Y:S02]  /*9af0*/  USGXT.U32 UR14, UR14, 0xe ;  /* 0x0000000e0e0e789a */ /* 0x000fe40008000000 */
[----:B------:R-:W-:Y:S02]  /*9b00*/  USGXT.U32 UR16, UR4, 0xe ;  /* 0x0000000e0410789a */ /* 0x000fe40008000000 */
[----:B------:R-:W-:-:S02]  /*9b10*/  UIADD3 UR32, UP3, UPT, UR14, 0x80, URZ ;  /* 0x000000800e207890 */ /* 0x000fc4000ff7e0ff */
[----:B------:R-:W-:Y:S01]  /*9b20*/  UIADD3 UR34, UP4, UPT, UR16, 0x2, URZ ;  /* 0x0000000210227890 */ /* 0x000fe2000ff9e0ff */
[----:B------:R-:W-:Y:S01]  /*9b30*/  UMOV UR4, URZ ;  /* 0x000000ff00047c82 */ /* 0x000fe20008000000 */
[----:B------:R-:W-:Y:S01]  /*9b40*/  UMOV UR36, 0x0 ;  /* 0x0000000000247882 */ /* 0x000fe20000000000 */
[----:B------:R-:W-:Y:S02]  /*9b50*/  UIADD3.X UR33, UPT, UPT, UR4, -0x7fffbfe0, URZ, UP3, !UPT ;  /* 0x8000402004217890 */ /* 0x000fe40009ffe4ff */
[----:B------:R-:W-:Y:S02]  /*9b60*/  UIADD3.X UR35, UPT, UPT, UR4, 0x40004040, URZ, UP4, !UPT ;  /* 0x4000404004237890 */ /* 0x000fe4000a7fe4ff */
[----:B------:R-:W-:Y:S02]  /*9b70*/  UIADD3.64 UR18, UPT, UPT, UR32, 0x80, URZ ;  /* 0x0000008020127897 */ /* 0x000fe4000fffe0ff */
[----:B------:R-:W-:Y:S02]  /*9b80*/  UIADD3.64 UR26, UPT, UPT, UR34, 0x2, URZ ;  /* 0x00000002221a7897 */ /* 0x000fe4000fffe0ff */
[----:B------:R-:W-:-:S02]  /*9b90*/  UIADD3.64 UR28, UPT, UPT, UR32, 0x100, URZ ;  /* 0x00000100201c7897 */ /* 0x000fc4000fffe0ff */
[----:B------:R-:W-:Y:S01]  /*9ba0*/  UIADD3.64 UR30, UPT, UPT, UR34, 0x4, URZ ;  /* 0x00000004221e7897 */ /* 0x000fe2000fffe0ff */
[----:B------:R-:W-:Y:S01]  /*9bb0*/  UMOV UR37, 0x4108010 ;  /* 0x0410801000257882 */ /* 0x000fe20000000000 */
[----:B------:R-:W-:Y:S01]  /*9bc0*/  UMOV UR15, 0x80004020 ;  /* 0x80004020000f7882 */ /* 0x000fe20000000000 */
[----:B------:R-:W-:Y:S01]  /*9bd0*/  UMOV UR17, 0x40004040 ;  /* 0x4000404000117882 */ /* 0x000fe20000000000 */
[----:B------:R-:W-:Y:S01]  /*9be0*/  UMOV UR38, 0x0 ;  /* 0x0000000000267882 */ /* 0x000fe20000000000 */
[----:B------:R-:W-:Y:S01]  /*9bf0*/  UMOV UR39, 0x4108010 ;  /* 0x0410801000277882 */ /* 0x000fe20000000000 */
[----:B------:R-:W-:Y:S01]  /*9c00*/  UMOV UR40, 0x0 ;  /* 0x0000000000287882 */ /* 0x000fe20000000000 */
[----:B------:R-:W-:Y:S01]  /*9c10*/  UMOV UR41, 0x4108010 ;  /* 0x0410801000297882 */ /* 0x000fe20000000000 */
[----:B------:R-:W-:Y:S01]  /*9c20*/  UMOV UR4, UR6 ;  /* 0x0000000600047c82 */ /* 0x000fe20008000000 */
[----:B------:R-:W-:Y:S01]  /*9c30*/  UMOV UR5, URZ ;  /* 0x000000ff00057c82 */ /* 0x000fe20008000000 */
[----:B------:R1:W-:Y:S01]  /*9c40*/  UTCQMMA gdesc[UR14], gdesc[UR16], tmem[UR8], tmem[UR36], idesc[UR37], !UPT ;  /* 0x00ff24100e0075ea */ /* 0x0003e2000f800308 */
[----:B------:R-:W-:Y:S01]  /*9c50*/  UMOV UR42, 0x0 ;  /* 0x00000000002a7882 */ /* 0x000fe20000000000 */
[----:B------:R-:W-:Y:S01]  /*9c60*/  UMOV UR43, 0x4108010 ;  /* 0x04108010002b7882 */ /* 0x000fe20000000000 */
[----:B------:R1:W-:Y:S01]  /*9c70*/  UTCQMMA gdesc[UR32], gdesc[UR34], tmem[UR8], tmem[UR38], idesc[UR39], UPT ;  /* 0x00ff2622200075ea */ /* 0x0003e2000b800308 */
[----:B------:R-:W-:Y:S01]  /*9c80*/  UMOV UR4, UR4 ;  /* 0x0000000400047c82 */ /* 0x000fe20008000000 */
[----:B------:R1:W-:Y:S01]  /*9c90*/  UTCQMMA gdesc[UR18], gdesc[UR26], tmem[UR8], tmem[UR40], idesc[UR41], UPT ;  /* 0x00ff281a120075ea */ /* 0x0003e2000b800308 */
[----:B------:R1:W-:Y:S01]  /*9ca0*/  UTCQMMA gdesc[UR28], gdesc[UR30], tmem[UR8], tmem[UR42], idesc[UR43], UPT ;  /* 0x00ff2a1e1c0075ea */ /* 0x0003e2000b800308 */
[----:B------:R1:W-:Y:S01]  /*9cb0*/  UTCBAR [UR4], URZ ;  /* 0x000000ff040073e9 */ /* 0x0003e200080000ff */
[----:B------:R-:W-:Y:S01]  /*9cc0*/  NOP ;  /* 0x0000000000007918 */ /* 0x000fe20000000000 */
.L_x_6:
[----:B-1----:R-:W-:Y:S01]  /*9cd0*/  UMOV UR4, URZ ;  /* 0x000000ff00047c82 */ /* 0x002fe20008000000 */
[----:B------:R-:W-:Y:S05]  /*9ce0*/  BRA.U !UP2, `(.L_x_7) ;  /* 0x0000005d0a847547 */ /* 0x000fea000b800000 */
[----:B------:R-:W-:Y:S01]  /*9cf0*/  USHF.L.U32 UR11, UR12, 0x7, URZ ;  /* 0x000000070c0b7899 */ /* 0x000fe200080006ff */
[----:B0-----:R-:W-:Y:S01]  /*9d00*/  IMAD.MOV.U32 R101, RZ, RZ, RZ ;  /* 0x000000ffff657224 */ /* 0x001fe200078e00ff */
[----:B------:R-:W-:Y:S02]  /*9d10*/  USHF.L.U32 UR18, UR13, 0x7, URZ ;  /* 0x000000070d127899 */ /* 0x000fe400080006ff */
[----:B------:R-:W-:Y:S02]  /*9d20*/  USHF.R.S32.HI UR7, URZ, 0x1f, UR24 ;  /* 0x0000001fff077899 */ /* 0x000fe40008011418 */
[----:B------:R-:W-:Y:S02]  /*9d30*/  UIADD3 UR12, UPT, UPT, UR9, 0x4000, URZ ;  /* 0x00004000090c7890 */ /* 0x000fe4000fffe0ff */
[----:B------:R-:W-:Y:S02]  /*9d40*/  UIADD3 UR13, UPT, UPT, UR9, 0x6000, URZ ;  /* 0x00006000090d7890 */ /* 0x000fe4000fffe0ff */
[----:B------:R-:W-:-:S02]  /*9d50*/  ULEA.HI UR7, UR7, UR24, URZ, 0x7 ;  /* 0x0000001807077291 */ /* 0x000fc4000f8f38ff */
[----:B------:R-:W-:Y:S02]  /*9d60*/  USHF.R.U32.HI UR12, URZ, 0x4, UR12 ;  /* 0x00000004ff0c7899 */ /* 0x000fe4000801160c */
[----:B------:R-:W-:Y:S02]  /*9d70*/  USHF.R.U32.HI UR13, URZ, 0x4, UR13 ;  /* 0x00000004ff0d7899 */ /* 0x000fe4000801160d */
[----:B------:R-:W-:Y:S02]  /*9d80*/  USHF.R.S32.HI UR7, URZ, 0x7, UR7 ;  /* 0x00000007ff077899 */ /* 0x000fe40008011407 */
[----:B------:R-:W-:Y:S02]  /*9d90*/  USGXT.U32 UR12, UR12, 0xe ;  /* 0x0000000e0c0c789a */ /* 0x000fe40008000000 */
[----:B------:R-:W-:Y:S02]  /*9da0*/  USGXT.U32 UR14, UR13, 0xe ;  /* 0x0000000e0d0e789a */ /* 0x000fe40008000000 */
[----:B------:R-:W-:-:S02]  /*9db0*/  UIADD3 UR26, UP2, UPT, UR12, 0x80, URZ ;  /* 0x000000800c1a7890 */ /* 0x000fc4000ff5e0ff */
[----:B------:R-:W-:Y:S02]  /*9dc0*/  UISETP.LT.AND UP4, UPT, UR7, 0x2, UPT ;  /* 0x000000020700788c */ /* 0x000fe4000bf81270 */
[----:B------:R-:W-:Y:S01]  /*9dd0*/  UIADD3 UR28, UP3, UPT, UR14, 0x2, URZ ;  /* 0x000000020e1c7890 */ /* 0x000fe2000ff7e0ff */
[----:B------:R-:W-:Y:S01]  /*9de0*/  UMOV UR4, URZ ;  /* 0x000000ff00047c82 */ /* 0x000fe20008000000 */
[----:B------:R-:W-:Y:S01]  /*9df0*/  UMOV UR5, URZ ;  /* 0x000000ff00057c82 */ /* 0x000fe20008000000 */
[----:B------:R-:W-:Y:S02]  /*9e00*/  UIADD3.X UR27, UPT, UPT, UR4, -0x7fffbfe0, URZ, UP2, !UPT ;  /* 0x80004020041b7890 */ /* 0x000fe400097fe4ff */
[----:B------:R-:W-:Y:S02]  /*9e10*/  USEL UR7, UR7, 0x2, !UP4 ;  /* 0x0000000207077887 */ /* 0x000fe4000e000000 */
[----:B------:R-:W-:Y:S02]  /*9e20*/  UIADD3.X UR29, UPT, UPT, UR5, 0x40004040, URZ, UP3, !UPT ;  /* 0x40004040051d7890 */ /* 0x000fe40009ffe4ff */
[----:B------:R-:W-:-:S02]  /*9e30*/  UIADD3 UR22, UPT, UPT, UR22, -0x80, URZ ;  /* 0xffffff8016167890 */ /* 0x000fc4000fffe0ff */
[----:B------:R-:W-:Y:S02]  /*9e40*/  USHF.R.S32.HI UR25, URZ, 0x1f, UR11 ;  /* 0x0000001fff197899 */ /* 0x000fe4000801140b */
[----:B------:R-:W-:Y:S02]  /*9e50*/  USHF.R.S32.HI UR38, URZ, 0x1f, UR18 ;  /* 0x0000001fff267899 */ /* 0x000fe40008011412 */
[----:B------:R-:W-:Y:S02]  /*9e60*/  UIADD3 UR19, UPT, UPT, UR7, -0x1, URZ ;  /* 0xffffffff07137890 */ /* 0x000fe4000fffe0ff */
[----:B------:R-:W-:Y:S02]  /*9e70*/  UIADD3.64 UR30, UPT, UPT, UR26, 0x80, URZ ;  /* 0x000000801a1e7897 */ /* 0x000fe4000fffe0ff */
[----:B------:R-:W-:Y:S02]  /*9e80*/  UIADD3.64 UR32, UPT, UPT, UR28, 0x2, URZ ;  /* 0x000000021c207897 */ /* 0x000fe4000fffe0ff */
[----:B------:R-:W-:-:S02]  /*9e90*/  UIADD3.64 UR34, UPT, UPT, UR26, 0x100, URZ ;  /* 0x000001001a227897 */ /* 0x000fc4000fffe0ff */
[----:B------:R-:W-:Y:S01]  /*9ea0*/  UIADD3.64 UR36, UPT, UPT, UR28, 0x4, URZ ;  /* 0x000000041c247897 */ /* 0x000fe2000fffe0ff */
[----:B------:R-:W-:-:S11]  /*9eb0*/  UMOV UR23, 0x1 ;  /* 0x0000000100177882 */ /* 0x000fd60000000000 */
.L_x_10:
[----:B------:R-:W2:Y:S04]  /*9ec0*/  LDL.LU R114, [R1+0x120] ;  /* 0x0001200001727983 */ /* 0x000ea80000300800 */
[----:B------:R-:W3:Y:S04]  /*9ed0*/  LDL.LU R113, [R1+0x118] ;  /* 0x0001180001717983 */ /* 0x000ee80000300800 */
[----:B------:R-:W4:Y:S04]  /*9ee0*/  LDL.LU R112, [R1+0x110] ;  /* 0x0001100001707983 */ /* 0x000f280000300800 */
[----:B------:R-:W4:Y:S04]  /*9ef0*/  LDL.LU R111, [R1+0x108] ;  /* 0x00010800016f7983 */ /* 0x000f280000300800 */
[----:B------:R-:W4:Y:S04]  /*9f00*/  LDL.LU R110, [R1+0x100] ;  /* 0x00010000016e7983 */ /* 0x000f280000300800 */
[----:B------:R-:W4:Y:S04]  /*9f10*/  LDL.LU R109, [R1+0x11c] ;  /* 0x00011c00016d7983 */ /* 0x000f280000300800 */
[----:B------:R-:W4:Y:S04]  /*9f20*/  LDL.LU R108, [R1+0xf8] ;  /* 0x0000f800016c7983 */ /* 0x000f280000300800 */
[----:B------:R-:W4:Y:S01]  /*9f30*/  LDL.LU R104, [R1+0x114] ;  /* 0x0001140001687983 */ /* 0x000f220000300800 */
[----:B------:R-:W0:Y:S03]  /*9f40*/  S2R R103, SR_TID.X ;  /* 0x0000000000677919 */ /* 0x000e260000002100 */
[----:B------:R-:W4:Y:S04]  /*9f50*/  LDL.LU R107, [R1+0xf0] ;  /* 0x0000f000016b7983 */ /* 0x000f280000300800 */
[----:B------:R-:W4:Y:S04]  /*9f60*/  LDL.LU R106, [R1+0x10c] ;  /* 0x00010c00016a7983 */ /* 0x000f280000300800 */
[----:B------:R-:W4:Y:S01]  /*9f70*/  LDL.LU R105, [R1+0xe8] ;  /* 0x0000e80001697983 */ /* 0x000f220000300800 */
[----:B------:R-:W-:Y:S01]  /*9f80*/  IMAD.U32 R101, R101, -0x80000000, RZ ;  /* 0x8000000065657824 */ /* 0x000fe200078e00ff */
[----:B0-----:R-:W-:-:S04]  /*9f90*/  SHF.R.U32.HI R102, RZ, 0x6, R103 ;  /* 0x00000006ff667819 */ /* 0x001fc80000011667 */
[----:B------:R-:W-:-:S04]  /*9fa0*/  SGXT.U32 R102, R102, 0x1 ;  /* 0x000000016666781a */ /* 0x000fc80000000000 */
[----:B------:R-:W-:Y:S02]  /*9fb0*/  ISETP.GE.AND P0, PT, R102, UR22, PT ;  /* 0x0000001666007c0c */ /* 0x000fe4000bf06270 */
[----:B--2---:R-:W-:Y:S02]  /*9fc0*/  IADD3 R114, P6, PT, R114, UR18, RZ ;  /* 0x0000001272727c10 */ /* 0x004fe4000ffde0ff */
[----:B---3--:R-:W-:-:S03]  /*9fd0*/  IADD3 R113, P2, PT, R113, UR18, RZ ;  /* 0x0000001271717c10 */ /* 0x008fc6000ff5e0ff */
[----:B------:R-:W-:Y:S01]  /*9fe0*/  STL [R1+0x120], R114 ;  /* 0x0001207201007387 */ /* 0x000fe20000100800 */
[----:B----4-:R-:W-:-:S03]  /*9ff0*/  IADD3 R112, P3, PT, R112, UR18, RZ ;  /* 0x0000001270707c10 */ /* 0x010fc6000ff7e0ff */
[----:B------:R-:W-:Y:S01]  /*a000*/  STL [R1+0x118], R113 ;  /* 0x0001187101007387 */ /* 0x000fe20000100800 */
[----:B------:R-:W-:-:S03]  /*a010*/  IADD3 R111, P4, PT, R111, UR18, RZ ;  /* 0x000000126f6f7c10 */ /* 0x000fc6000ff9e0ff */
[----:B------:R-:W-:Y:S01]  /*a020*/  STL [R1+0x110], R112 ;  /* 0x0001107001007387 */ /* 0x000fe20000100800 */
[----:B------:R-:W-:-:S03]  /*a030*/  IADD3 R110, P5, PT, R110, UR18, RZ ;  /* 0x000000126e6e7c10 */ /* 0x000fc6000ffbe0ff */
[----:B------:R-:W-:Y:S01]  /*a040*/  STL [R1+0x108], R111 ;  /* 0x0001086f01007387 */ /* 0x000fe20000100800 */
[----:B------:R-:W-:-:S03]  /*a050*/  IADD3.X R109, PT, PT, R109, UR38, RZ, P6, !PT ;  /* 0x000000266d6d7c10 */ /* 0x000fc6000b7fe4ff */
[----:B------:R-:W-:Y:S01]  /*a060*/  STL [R1+0x100], R110 ;  /* 0x0001006e01007387 */ /* 0x000fe20000100800 */
[----:B------:R-:W-:Y:S02]  /*a070*/  IADD3 R108, P6, PT, R108, UR18, RZ ;  /* 0x000000126c6c7c10 */ /* 0x000fe4000ffde0ff */
[----:B------:R-:W-:-:S05]  /*a080*/  IADD3.X R104, PT, PT, R104, UR38, RZ, P2, !PT ;  /* 0x0000002668687c10 */ /* 0x000fca00097fe4ff */
[----:B------:R0:W-:Y:S04]  /*a090*/  STL [R1+0x114], R104 ;  /* 0x0001146801007387 */ /* 0x0001e80000100800 */
[----:B------:R-:W-:Y:S04]  /*a0a0*/  STL [R1+0x11c], R109 ;  /* 0x00011c6d01007387 */ /* 0x000fe80000100800 */
[----:B0-----:R-:W2:Y:S01]  /*a0b0*/  LDL.LU R104, [R1+0x104] ;  /* 0x0001040001687983 */ /* 0x001ea20000300800 */
[----:B------:R-:W-:Y:S02]  /*a0c0*/  IADD3.X R106, PT, PT, R106, UR38, RZ, P3, !PT ;  /* 0x000000266a6a7c10 */ /* 0x000fe40009ffe4ff */
[----:B------:R-:W-:Y:S01]  /*a0d0*/  IADD3 R107, P2, PT, R107, UR18, RZ ;  /* 0x000000126b6b7c10 */ /* 0x000fe2000ff5e0ff */
[----:B------:R-:W-:Y:S04]  /*a0e0*/  STL [R1+0xf8], R108 ;  /* 0x0000f86c01007387 */ /* 0x000fe80000100800 */
[----:B------:R-:W3:Y:S01]  /*a0f0*/  LDL.LU R102, [R1+0xe0] ;  /* 0x0000e00001667983 */ /* 0x000ee20000300800 */
[----:B------:R-:W-:-:S03]  /*a100*/  IADD3 R105, P3, PT, R105, UR18, RZ ;  /* 0x0000001269697c10 */ /* 0x000fc6000ff7e0ff */
[----:B------:R0:W-:Y:S04]  /*a110*/  STL [R1+0x10c], R106 ;  /* 0x00010c6a01007387 */ /* 0x0001e80000100800 */
[----:B------:R1:W-:Y:S04]  /*a120*/  STL [R1+0xf0], R107 ;  /* 0x0000f06b01007387 */ /* 0x0003e80000100800 */
[----:B0-----:R-:W4:Y:S04]  /*a130*/  LDL.LU R106, [R1+0xfc] ;  /* 0x0000fc00016a7983 */ /* 0x001f280000300800 */
[----:B------:R-:W4:Y:S04]  /*a140*/  LDL.LU R130, [R1+0xd8] ;  /* 0x0000d80001827983 */ /* 0x000f280000300800 */
[----:B------:R-:W4:Y:S04]  /*a150*/  LDL.LU R129, [R1+0xf4] ;  /* 0x0000f40001817983 */ /* 0x000f280000300800 */
[----:B------:R-:W4:Y:S04]  /*a160*/  LDL.LU R128, [R1+0xd0] ;  /* 0x0000d00001807983 */ /* 0x000f280000300800 */
[----:B------:R0:W-:Y:S04]  /*a170*/  STL [R1+0xe8], R105 ;  /* 0x0000e86901007387 */ /* 0x0001e80000100800 */
[----:B------:R-:W4:Y:S04]  /*a180*/  LDL.LU R127, [R1+0xec] ;  /* 0x0000ec00017f7983 */ /* 0x000f280000300800 */
        /* <DEDUP_REMOVED lines=19> */
[----:B-1----:R-:W4:Y:S04]  /*a2c0*/  LDL.LU R107, [R1+0x9c] ;  /* 0x00009c00016b7983 */ /* 0x002f280000300800 */
[----:B0-----:R-:W4:Y:S01]  /*a2d0*/  LDL.LU R105, [R1+0x78] ;  /* 0x0000780001697983 */ /* 0x001f220000300800 */
[----:B--2---:R-:W-:-:S05]  /*a2e0*/  IADD3.X R104, PT, PT, R104, UR38, RZ, P4, !PT ;  /* 0x0000002668687c10 */ /* 0x004fca000a7fe4ff */
[----:B------:R0:W-:Y:S01]  /*a2f0*/  STL [R1+0x104], R104 ;  /* 0x0001046801007387 */ /* 0x0001e20000100800 */
[----:B---3--:R-:W-:-:S03]  /*a300*/  IADD3 R102, P4, PT, R102, UR18, RZ ;  /* 0x0000001266667c10 */ /* 0x008fc6000ff9e0ff */
[----:B0-----:R-:W2:Y:S04]  /*a310*/  LDL.LU R104, [R1+0x94] ;  /* 0x0000940001687983 */ /* 0x001ea80000300800 */
[----:B------:R0:W-:Y:S04]  /*a320*/  STL [R1+0xe0], R102 ;  /* 0x0000e06601007387 */ /* 0x0001e80000100800 */
[----:B0-----:R-:W3:Y:S01]  /*a330*/  LDL.LU R102, [R1+0x70] ;  /* 0x0000700001667983 */ /* 0x001ee20000300800 */
[----:B----4-:R-:W-:Y:S02]  /*a340*/  IADD3.X R106, PT, PT, R106, UR38, RZ, P5, !PT ;  /* 0x000000266a6a7c10 */ /* 0x010fe4000affe4ff */
[----:B------:R-:W-:-:S02]  /*a350*/  IADD3 R130, P5, PT, R130, UR18, RZ ;  /* 0x0000001282827c10 */ /* 0x000fc4000ffbe0ff */
[----:B------:R-:W-:Y:S01]  /*a360*/  IADD3.X R129, PT, PT, R129, UR38, RZ, P6, !PT ;  /* 0x0000002681817c10 */ /* 0x000fe2000b7fe4ff */
[----:B------:R0:W-:Y:S01]  /*a370*/  STL [R1+0xfc], R106 ;  /* 0x0000fc6a01007387 */ /* 0x0001e20000100800 */
[----:B------:R-:W-:Y:S02]  /*a380*/  IADD3 R128, P6, PT, R128, UR18, RZ ;  /* 0x0000001280807c10 */ /* 0x000fe4000ffde0ff */
[----:B------:R-:W-:Y:S01]  /*a390*/  IADD3.X R127, PT, PT, R127, UR38, RZ, P2, !PT ;  /* 0x000000267f7f7c10 */ /* 0x000fe200097fe4ff */
[----:B0-----:R-:W4:Y:S01]  /*a3a0*/  LDL.LU R106, [R1+0x8c] ;  /* 0x00008c00016a7983 */ /* 0x001f220000300800 */
[----:B------:R-:W-:-:S03]  /*a3b0*/  IADD3 R126, P2, PT, R126, UR18, RZ ;  /* 0x000000127e7e7c10 */ /* 0x000fc6000ff5e0ff */
[----:B------:R-:W-:Y:S01]  /*a3c0*/  STL [R1+0xd8], R130 ;  /* 0x0000d88201007387 */ /* 0x000fe20000100800 */
[----:B------:R-:W-:-:S03]  /*a3d0*/  IADD3.X R125, PT, PT, R125, UR38, RZ, P3, !PT ;  /* 0x000000267d7d7c10 */ /* 0x000fc60009ffe4ff */
[----:B------:R-:W-:Y:S01]  /*a3e0*/  STL [R1+0xf4], R129 ;  /* 0x0000f48101007387 */ /* 0x000fe20000100800 */
        /* <DEDUP_REMOVED lines=37> */
[----:B------:R-:W-:Y:S04]  /*a640*/  STL [R1+0x88], R110 ;  /* 0x0000886e01007387 */ /* 0x000fe80000100800 */
[----:B------:R-:W-:Y:S04]  /*a650*/  STL [R1+0xa4], R109 ;  /* 0x0000a46d01007387 */ /* 0x000fe80000100800 */
[----:B------:R0:W-:Y:S04]  /*a660*/  STL [R1+0x78], R105 ;  /* 0x0000786901007387 */ /* 0x0001e80000100800 */
[----:B------:R-:W-:Y:S04]  /*a670*/  STL [R1+0x80], R108 ;  /* 0x0000806c01007387 */ /* 0x000fe80000100800 */
[----:B0-----:R-:W4:Y:S04]  /*a680*/  LDL.LU R105, [R1+0x68] ;  /* 0x0000680001697983 */ /* 0x001f280000300800 */
[----:B------:R-:W-:Y:S01]  /*a690*/  STL [R1+0x9c], R107 ;  /* 0x00009c6b01007387 */ /* 0x000fe20000100800 */
[----:B--2---:R-:W-:-:S05]  /*a6a0*/  IADD3.X R104, PT, PT, R104, UR38, RZ, P3, !PT ;  /* 0x0000002668687c10 */ /* 0x004fca0009ffe4ff */
[----:B------:R0:W-:Y:S01]  /*a6b0*/  STL [R1+0x94], R104 ;  /* 0x0000946801007387 */ /* 0x0001e20000100800 */
[----:B---3--:R-:W-:-:S03]  /*a6c0*/  IADD3 R102, P3, PT, R102, UR18, RZ ;  /* 0x0000001266667c10 */ /* 0x008fc6000ff7e0ff */
[----:B0-----:R-:W2:Y:S04]  /*a6d0*/  LDL.LU R104, [R1+0x84] ;  /* 0x0000840001687983 */ /* 0x001ea80000300800 */
[----:B------:R0:W-:Y:S04]  /*a6e0*/  STL [R1+0x70], R102 ;  /* 0x0000706601007387 */ /* 0x0001e80000100800 */
[----:B0-----:R-:W3:Y:S01]  /*a6f0*/  LDL.LU R102, [R1+0x60] ;  /* 0x0000600001667983 */ /* 0x001ee20000300800 */
[----:B----4-:R-:W-:-:S03]  /*a700*/  IADD3.X R106, PT, PT, R106, UR38, RZ, P4, !PT ;  /* 0x000000266a6a7c10 */ /* 0x010fc6000a7fe4ff */
        /* <DEDUP_REMOVED lines=24> */
[----:B------:R-:W4:Y:S01]  /*a890*/  LDL.LU R107, [R1] ;  /* 0x00000000016b7983 */ /* 0x000f220000300800 */
[----:B------:R-:W-:-:S03]  /*a8a0*/  IADD3 R105, P4, PT, R105, UR18, RZ ;  /* 0x0000001269697c10 */ /* 0x000fc6000ff9e0ff */
[----:B0-----:R-:W4:Y:S04]  /*a8b0*/  LDL.LU R106, [R1+0x1c] ;  /* 0x00001c00016a7983 */ /* 0x001f280000300800 */
[----:B------:R0:W-:Y:S04]  /*a8c0*/  STL [R1+0x68], R105 ;  /* 0x0000686901007387 */ /* 0x0001e80000100800 */
        /* <DEDUP_REMOVED lines=10> */
[----:B------:R-:W-:Y:S01]  /*a970*/  STL [R1+0x7c], R130 ;  /* 0x00007c8201007387 */ /* 0x000fe20000100800 */
[----:B------:R-:W-:Y:S02]  /*a980*/  IADD3 R127, P2, PT, R127, UR18, RZ ;  /* 0x000000127f7f7c10 */ /* 0x000fe4000ff5e0ff */
[----:B------:R-:W-:Y:S01]  /*a990*/  IADD3.X R126, PT, PT, R126, UR38, RZ, P3, !PT ;  /* 0x000000267e7e7c10 */ /* 0x000fe20009ffe4ff */
        /* <DEDUP_REMOVED lines=43> */
[----:B------:R0:W-:Y:S04]  /*ac50*/  STL [R1], R107 ;  /* 0x0000006b01007387 */ /* 0x0001e80000100800 */
[----:B------:R1:W-:Y:S01]  /*ac60*/  STL [R1+0x1c], R106 ;  /* 0x00001c6a01007387 */ /* 0x0003e20000100800 */
[----:B------:R-:W-:Y:S02]  /*ac70*/  IADD3.X R105, PT, PT, R105, UR38, RZ, P4, !PT ;  /* 0x0000002669697c10 */ /* 0x000fe4000a7fe4ff */
[----:B--2---:R-:W-:-:S03]  /*ac80*/  IADD3.X R104, PT, PT, R104, UR38, RZ, P5, !PT ;  /* 0x0000002668687c10 */ /* 0x004fc6000affe4ff */
[----:B------:R2:W-:Y:S01]  /*ac90*/  STL [R1+0x14], R105 ;  /* 0x0000146901007387 */ /* 0x0005e20000100800 */
[----:B------:R-:W-:Y:S02]  /*aca0*/  IADD3 R247, P5, PT, R247, UR18, RZ ;  /* 0x00000012f7f77c10 */ /* 0x000fe4000ffbe0ff */
[----:B---3--:R-:W-:Y:S01]  /*acb0*/  IADD3.X R102, PT, PT, R102, UR38, RZ, P6, !PT ;  /* 0x0000002666667c10 */ /* 0x008fe2000b7fe4ff */
[----:B0-----:R-:W3:Y:S01]  /*acc0*/  LDL.LU R107, [R1+0x134] ;  /* 0x00013400016b7983 */ /* 0x001ee20000300800 */
[----:B------:R-:W-:Y:S02]  /*acd0*/  IADD3.X R250, PT, PT, R250, UR38, RZ, P3, !PT ;  /* 0x00000026fafa7c10 */ /* 0x000fe40009ffe4ff */
[----:B------:R-:W-:Y:S01]  /*ace0*/  IADD3 R249, P4, PT, R249, UR18, RZ ;  /* 0x00000012f9f97c10 */ /* 0x000fe2000ff9e0ff */
[----:B------:R0:W-:Y:S04]  /*acf0*/  STL [R1+0xc], R104 ;  /* 0x00000c6801007387 */ /* 0x0001e80000100800 */
[----:B-1----:R-:W4:Y:S04]  /*ad00*/  LDL.LU R106, [R1+0x12c] ;  /* 0x00012c00016a7983 */ /* 0x002f280000300800 */
[----:B--2---:R-:W2:Y:S04]  /*ad10*/  LDL.LU R105, [R1+0x124] ;  /* 0x0001240001697983 */ /* 0x004ea80000300800 */
[----:B------:R1:W-:Y:S04]  /*ad20*/  STL [R1+0x4], R102 ;  /* 0x0000046601007387 */ /* 0x0003e80000100800 */
[----:B0-----:R-:W2:Y:S04]  /*ad30*/  LDL.LU R104, [R1+0x130] ;  /* 0x0001300001687983 */ /* 0x001ea80000300800 */
[----:B-1----:R-:W4:Y:S01]  /*ad40*/  LDL.LU R102, [R1+0x128] ;  /* 0x0001280001667983 */ /* 0x002f220000300800 */
[----:B------:R-:W-:-:S02]  /*ad50*/  IADD3.X R246, PT, PT, R246, UR38, RZ, P5, !PT ;  /* 0x00000026f6f67c10 */ /* 0x000fc4000affe4ff */
[----:B------:R-:W-:-:S04]  /*ad60*/  IADD3 R236, P5, PT, R236, UR18, RZ ;  /* 0x00000012ecec7c10 */ /* 0x000fc8000ffbe0ff */
[----:B------:R-:W-:Y:S02]  /*ad70*/  IADD3.X R235, PT, PT, R235, UR38, RZ, P5, !PT ;  /* 0x00000026ebeb7c10 */ /* 0x000fe4000affe4ff */
[----:B------:R-:W-:-:S04]  /*ad80*/  IADD3 R226, P5, PT, R226, UR18, RZ ;  /* 0x00000012e2e27c10 */ /* 0x000fc8000ffbe0ff */
[----:B------:R-:W-:Y:S02]  /*ad90*/  IADD3.X R225, PT, PT, R225, UR38, RZ, P5, !PT ;  /* 0x00000026e1e17c10 */ /* 0x000fe4000affe4ff */
[----:B------:R-:W-:-:S04]  /*ada0*/  IADD3 R216, P5, PT, R216, UR18, RZ ;  /* 0x00000012d8d87c10 */ /* 0x000fc8000ffbe0ff */
[----:B------:R-:W-:Y:S02]  /*adb0*/  IADD3.X R215, PT, PT, R215, UR38, RZ, P5, !PT ;  /* 0x00000026d7d77c10 */ /* 0x000fe4000affe4ff */
[----:B------:R-:W-:-:S04]  /*adc0*/  IADD3 R206, P5, PT, R206, UR18, RZ ;  /* 0x00000012cece7c10 */ /* 0x000fc8000ffbe0ff */
[----:B------:R-:W-:Y:S02]  /*add0*/  IADD3.X R205, PT, PT, R205, UR38, RZ, P5, !PT ;  /* 0x00000026cdcd7c10 */ /* 0x000fe4000affe4ff */
[----:B------:R-:W-:Y:S02]  /*ade0*/  IADD3 R245, P6, PT, R245, UR18, RZ ;  /* 0x00000012f5f57c10 */ /* 0x000fe4000ffde0ff */
[----:B------:R-:W-:Y:S02]  /*adf0*/  IADD3 R241, P3, PT, R241, UR18, RZ ;  /* 0x00000012f1f17c10 */ /* 0x000fe4000ff7e0ff */
[----:B------:R-:W-:Y:S02]  /*ae00*/  IADD3.X R252, PT, PT, R252, UR38, RZ, P2, !PT ;  /* 0x00000026fcfc7c10 */ /* 0x000fe400097fe4ff */
[----:B------:R-:W-:Y:S02]  /*ae10*/  IADD3 R243, P2, PT, R243, UR18, RZ ;  /* 0x00000012f3f37c10 */ /* 0x000fe4000ff5e0ff */
[----:B------:R-:W-:-:S02]  /*ae20*/  IADD3.X R248, PT, PT, R248, UR38, RZ, P4, !PT ;  /* 0x00000026f8f87c10 */ /* 0x000fc4000a7fe4ff */
[----:B------:R-:W-:Y:S02]  /*ae30*/  IADD3.X R244, PT, PT, R244, UR38, RZ, P6, !PT ;  /* 0x00000026f4f47c10 */ /* 0x000fe4000b7fe4ff */
[----:B------:R-:W-:Y:S02]  /*ae40*/  IADD3.X R240, PT, PT, R240, UR38, RZ, P3, !PT ;  /* 0x00000026f0f07c10 */ /* 0x000fe40009ffe4ff */
[----:B------:R-:W-:Y:S02]  /*ae50*/  IADD3 R239, P4, PT, R239, UR18, RZ ;  /* 0x00000012efef7c10 */ /* 0x000fe4000ff9e0ff */
[----:B------:R-:W-:Y:S02]  /*ae60*/  IADD3 R234, P6, PT, R234, UR18, RZ ;  /* 0x00000012eaea7c10 */ /* 0x000fe4000ffde0ff */
[----:B------:R-:W-:Y:S02]  /*ae70*/  IADD3 R230, P3, PT, R230, UR18, RZ ;  /* 0x00000012e6e67c10 */ /* 0x000fe4000ff7e0ff */
[----:B------:R-:W-:-:S02]  /*ae80*/  IADD3.X R242, PT, PT, R242, UR38, RZ, P2, !PT ;  /* 0x00000026f2f27c10 */ /* 0x000fc400097fe4ff */
[----:B------:R-:W-:Y:S02]  /*ae90*/  IADD3 R232, P2, PT, R232, UR18, RZ ;  /* 0x00000012e8e87c10 */ /* 0x000fe4000ff5e0ff */
[----:B------:R-:W-:Y:S02]  /*aea0*/  IADD3.X R237, PT, PT, R237, UR38, RZ, P4, !PT ;  /* 0x00000026eded7c10 */ /* 0x000fe4000a7fe4ff */
[----:B------:R-:W-:Y:S02]  /*aeb0*/  IADD3.X R233, PT, PT, R233, UR38, RZ, P6, !PT ;  /* 0x00000026e9e97c10 */ /* 0x000fe4000b7fe4ff */
[----:B------:R-:W-:Y:S02]  /*aec0*/  IADD3.X R229, PT, PT, R229, UR38, RZ, P3, !PT ;  /* 0x00000026e5e57c10 */ /* 0x000fe40009ffe4ff */
[----:B------:R-:W-:Y:S02]  /*aed0*/  IADD3 R228, P4, PT, R228, UR18, RZ ;  /* 0x00000012e4e47c10 */ /* 0x000fe4000ff9e0ff */
[----:B------:R-:W-:-:S02]  /*aee0*/  IADD3 R224, P6, PT, R224, UR18, RZ ;  /* 0x00000012e0e07c10 */ /* 0x000fc4000ffde0ff */
[----:B------:R-:W-:Y:S02]  /*aef0*/  IADD3 R220, P3, PT, R220, UR18, RZ ;  /* 0x00000012dcdc7c10 */ /* 0x000fe4000ff7e0ff */
[----:B------:R-:W-:Y:S02]  /*af00*/  IADD3.X R231, PT, PT, R231, UR38, RZ, P2, !PT ;  /* 0x00000026e7e77c10 */ /* 0x000fe400097fe4ff */
[----:B------:R-:W-:Y:S02]  /*af10*/  IADD3 R222, P2, PT, R222, UR18, RZ ;  /* 0x00000012dede7c10 */ /* 0x000fe4000ff5e0ff */
[----:B------:R-:W-:Y:S02]  /*af20*/  IADD3.X R227, PT, PT, R227, UR38, RZ, P4, !PT ;  /* 0x00000026e3e37c10 */ /* 0x000fe4000a7fe4ff */
[----:B------:R-:W-:Y:S02]  /*af30*/  IADD3.X R223, PT, PT, R223, UR38, RZ, P6, !PT ;  /* 0x00000026dfdf7c10 */ /* 0x000fe4000b7fe4ff */
[----:B------:R-:W-:-:S02]  /*af40*/  IADD3.X R219, PT, PT, R219, UR38, RZ, P3, !PT ;  /* 0x00000026dbdb7c10 */ /* 0x000fc40009ffe4ff */
[----:B------:R-:W-:Y:S02]  /*af50*/  IADD3 R218, P4, PT, R218, UR18, RZ ;  /* 0x00000012dada7c10 */ /* 0x000fe4000ff9e0ff */
        /* <DEDUP_REMOVED lines=17> */
[----:B------:R-:W-:Y:S02]  /*b070*/  IADD3.X R201, PT, PT, R201, UR38, RZ, P2, !PT ;  /* 0x00000026c9c97c10 */ /* 0x000fe400097fe4ff */
[----:B------:R-:W-:Y:S02]  /*b080*/  IADD3.X R197, PT, PT, R197, UR38, RZ, P4, !PT ;  /* 0x00000026c5c57c10 */ /* 0x000fe4000a7fe4ff */
[----:B------:R-:W-:Y:S02]  /*b090*/  IADD3.X R194, PT, PT, R194, UR25, RZ, P3, !PT ;  /* 0x00000019c2c27c10 */ /* 0x000fe40009ffe4ff */
[----:B------:R-:W-:Y:S02]  /*b0a0*/  IADD3 R193, P4, PT, R193, UR11, RZ ;  /* 0x0000000bc1c17c10 */ /* 0x000fe4000ff9e0ff */
[----:B------:R-:W-:Y:S02]  /*b0b0*/  IADD3 R182, P3, PT, R182, UR11, RZ ;  /* 0x0000000bb6b67c10 */ /* 0x000fe4000ff7e0ff */
[----:B------:R-:W-:-:S02]  /*b0c0*/  IADD3.X R191, PT, PT, R191, UR25, RZ, P4, !PT ;  /* 0x00000019bfbf7c10 */ /* 0x000fc4000a7fe4ff */
[----:B------:R-:W-:Y:S02]  /*b0d0*/  IADD3.X R180, PT, PT, R180, UR25, RZ, P3, !PT ;  /* 0x00000019b4b47c10 */ /* 0x000fe40009ffe4ff */
[----:B------:R-:W-:Y:S02]  /*b0e0*/  IADD3 R179, P4, PT, R179, UR11, RZ ;  /* 0x0000000bb3b37c10 */ /* 0x000fe4000ff9e0ff */
[----:B------:R-:W-:Y:S02]  /*b0f0*/  IADD3 R170, P3, PT, R170, UR11, RZ ;  /* 0x0000000baaaa7c10 */ /* 0x000fe4000ff7e0ff */
[----:B------:R-:W-:Y:S02]  /*b100*/  IADD3.X R178, PT, PT, R178, UR25, RZ, P4, !PT ;  /* 0x00000019b2b27c10 */ /* 0x000fe4000a7fe4ff */
[----:B------:R-:W-:Y:S02]  /*b110*/  IADD3.X R169, PT, PT, R169, UR25, RZ, P3, !PT ;  /* 0x00000019a9a97c10 */ /* 0x000fe40009ffe4ff */
[----:B------:R-:W-:-:S02]  /*b120*/  IADD3 R168, P4, PT, R168, UR11, RZ ;  /* 0x0000000ba8a87c10 */ /* 0x000fc4000ff9e0ff */
[----:B------:R-:W-:Y:S02]  /*b130*/  IADD3 R50, P3, PT, R50, UR11, RZ ;  /* 0x0000000b32327c10 */ /* 0x000fe4000ff7e0ff */
[----:B------:R-:W-:Y:S02]  /*b140*/  IADD3.X R52, PT, PT, R52, UR25, RZ, P4, !PT ;  /* 0x0000001934347c10 */ /* 0x000fe4000a7fe4ff */
[----:B------:R-:W-:Y:S02]  /*b150*/  IADD3.X R51, PT, PT, R51, UR25, RZ, P3, !PT ;  /* 0x0000001933337c10 */ /* 0x000fe40009ffe4ff */
[----:B-----5:R-:W-:Y:S02]  /*b160*/  IADD3 R23, P4, PT, R23, UR11, RZ ;  /* 0x0000000b17177c10 */ /* 0x020fe4000ff9e0ff */
        /* <DEDUP_REMOVED lines=27> */
[----:B---3--:R-:W-:-:S04]  /*b320*/  IADD3 R107, P5, PT, R107, UR11, RZ ;  /* 0x0000000b6b6b7c10 */ /* 0x008fc8000ffbe0ff */
[----:B--2---:R-:W-:Y:S02]  /*b330*/  IADD3.X R104, PT, PT, R104, UR25, RZ, P5, !PT ;  /* 0x0000001968687c10 */ /* 0x004fe4000affe4ff */
        /* <DEDUP_REMOVED lines=9> */
[----:B----4-:R-:W-:Y:S02]  /*b3d0*/  IADD3 R106, P6, PT, R106, UR11, RZ ;  /* 0x0000000b6a6a7c10 */ /* 0x010fe4000ffde0ff */
[----:B------:R-:W-:Y:S02]  /*b3e0*/  IADD3.X R72, PT, PT, R72, UR25, RZ, P5, !PT ;  /* 0x0000001948487c10 */ /* 0x000fe4000affe4ff */
[----:B------:R-:W-:Y:S02]  /*b3f0*/  IADD3 R44, P5, PT, R44, UR11, RZ ;  /* 0x0000000b2c2c7c10 */ /* 0x000fe4000ffbe0ff */
[----:B------:R-:W-:-:S02]  /*b400*/  IADD3 R105, P2, PT, R105, UR11, RZ ;  /* 0x0000000b69697c10 */ /* 0x000fc4000ff5e0ff */
[----:B------:R-:W-:Y:S02]  /*b410*/  IADD3.X R102, PT, PT, R102, UR25, RZ, P6, !PT ;  /* 0x0000001966667c10 */ /* 0x000fe4000b7fe4ff */
[----:B------:R-:W-:Y:S02]  /*b420*/  IADD3 R188, P6, PT, R188, UR11, RZ ;  /* 0x0000000bbcbc7c10 */ /* 0x000fe4000ffde0ff */
[----:B------:R-:W-:Y:S02]  /*b430*/  IADD3.X R46, PT, PT, R46, UR25, RZ, P5, !PT ;  /* 0x000000192e2e7c10 */ /* 0x000fe4000affe4ff */
        /* <DEDUP_REMOVED lines=18> */
[----:B------:R-:W-:Y:S02]  /*b560*/  IADD3 R48, P2, PT, R48, UR11, RZ ;  /* 0x0000000b30307c10 */ /* 0x000fe4000ff5e0ff */
[----:B------:R-:W-:Y:S02]  /*b570*/  IADD3.X R75, PT, PT, R75, UR25, RZ, P6, !PT ;  /* 0x000000194b4b7c10 */ /* 0x000fe4000b7fe4ff */
[----:B------:R-:W-:-:S02]  /*b580*/  IADD3 R45, P6, PT, R45, UR11, RZ ;  /* 0x0000000b2d2d7c10 */ /* 0x000fc4000ffde0ff */
[----:B------:R-:W-:Y:S02]  /*b590*/  IADD3.X R49, PT, PT, R49, UR25, RZ, P2, !PT ;  /* 0x0000001931317c10 */ /* 0x000fe400097fe4ff */
[----:B------:R-:W-:Y:S02]  /*b5a0*/  IADD3 R19, P2, PT, R19, UR11, RZ ;  /* 0x0000000b13137c10 */ /* 0x000fe4000ff5e0ff */
[----:B------:R-:W-:Y:S02]  /*b5b0*/  IADD3.X R47, PT, PT, R47, UR25, RZ, P6, !PT ;  /* 0x000000192f2f7c10 */ /* 0x000fe4000b7fe4ff */
[----:B------:R-:W-:Y:S01]  /*b5c0*/  IADD3.X R63, PT, PT, R63, UR25, RZ, P5, !PT ;  /* 0x000000193f3f7c10 */ /* 0x000fe2000affe4ff */
[----:B------:R-:W0:Y:S01]  /*b5d0*/  SYNCS.PHASECHK.TRANS64.TRYWAIT P5, [UR6], R101 ;  /* 0x00000065ff0075a7 */ /* 0x000e2200080a1106 */
[----:B------:R-:W-:Y:S02]  /*b5e0*/  IADD3 R18, P6, PT, R18, UR11, RZ ;  /* 0x0000000b12127c10 */ /* 0x000fe4000ffde0ff */
[----:B------:R-:W-:-:S02]  /*b5f0*/  IADD3.X R21, PT, PT, R21, UR25, RZ, P2, !PT ;  /* 0x0000001915157c10 */ /* 0x000fc400097fe4ff */
[----:B------:R-:W-:Y:S02]  /*b600*/  IADD3 R95, P2, PT, R95, UR11, RZ ;  /* 0x0000000b5f5f7c10 */ /* 0x000fe4000ff5e0ff */
[----:B------:R-:W-:Y:S02]  /*b610*/  IADD3.X R20, PT, PT, R20, UR25, RZ, P6, !PT ;  /* 0x0000001914147c10 */ /* 0x000fe4000b7fe4ff */
[----:B------:R-:W-:Y:S02]  /*b620*/  IADD3 R83, P6, PT, R83, UR11, RZ ;  /* 0x0000000b53537c10 */ /* 0x000fe4000ffde0ff */
[----:B------:R-:W-:Y:S02]  /*b630*/  IADD3.X R96, PT, PT, R96, UR25, RZ, P2, !PT ;  /* 0x0000001960607c10 */ /* 0x000fe400097fe4ff */
        /* <DEDUP_REMOVED lines=10> */
[----:B------:R-:W-:Y:S01]  /*b6e0*/  IADD3 R33, P6, PT, R33, UR11, RZ ;  /* 0x0000000b21217c10 */ /* 0x000fe2000ffde0ff */
[----:B------:R-:W-:Y:S01]  /*b6f0*/  STL [R1+0x134], R107 ;  /* 0x0001346b01007387 */ /* 0x000fe20000100800 */
[----:B------:R-:W-:Y:S02]  /*b700*/  IADD3.X R12, PT, PT, R12, UR25, RZ, P2, !PT ;  /* 0x000000190c0c7c10 */ /* 0x000fe400097fe4ff */
[----:B------:R-:W-:Y:S01]  /*b710*/  IADD3 R7, P2, PT, R7, UR11, RZ ;  /* 0x0000000b07077c10 */ /* 0x000fe2000ff5e0ff */
[----:B------:R-:W-:Y:S01]  /*b720*/  STL [R1+0x12c], R106 ;  /* 0x00012c6a01007387 */ /* 0x000fe20000100800 */
[----:B------:R-:W-:-:S02]  /*b730*/  IADD3.X R35, PT, PT, R35, UR25, RZ, P6, !PT ;  /* 0x0000001923237c10 */ /* 0x000fc4000b7fe4ff */
[----:B------:R-:W-:Y:S01]  /*b740*/  IADD3 R56, P4, PT, R56, UR11, RZ ;  /* 0x0000000b38387c10 */ /* 0x000fe2000ff9e0ff */
[----:B------:R-:W-:Y:S01]  /*b750*/  STL [R1+0x124], R105 ;  /* 0x0001246901007387 */ /* 0x000fe20000100800 */
[----:B------:R-:W-:Y:S02]  /*b760*/  IADD3 R32, P6, PT, R32, UR11, RZ ;  /* 0x0000000b20207c10 */ /* 0x000fe4000ffde0ff */
[----:B------:R-:W-:Y:S01]  /*b770*/  IADD3 R89, P3, PT, R89, UR11, RZ ;  /* 0x0000000b59597c10 */ /* 0x000fe2000ff7e0ff */
[----:B------:R-:W-:Y:S01]  /*b780*/  STL [R1+0x130], R104 ;  /* 0x0001306801007387 */ /* 0x000fe20000100800 */
[----:B------:R-:W-:-:S03]  /*b790*/  IADD3.X R9, PT, PT, R9, UR25, RZ, P2, !PT ;  /* 0x0000001909097c10 */ /* 0x000fc600097fe4ff */
[----:B------:R1:W-:Y:S01]  /*b7a0*/  STL [R1+0x128], R102 ;  /* 0x0001286601007387 */ /* 0x0003e20000100800 */
[----:B------:R-:W-:Y:S02]  /*b7b0*/  IADD3 R6, P2, PT, R6, UR11, RZ ;  /* 0x0000000b06067c10 */ /* 0x000fe4000ff5e0ff */
[----:B------:R-:W-:Y:S02]  /*b7c0*/  IADD3.X R58, PT, PT, R58, UR25, RZ, P4, !PT ;  /* 0x000000193a3a7c10 */ /* 0x000fe4000a7fe4ff */
[----:B------:R-:W-:Y:S02]  /*b7d0*/  IADD3.X R34, PT, PT, R34, UR25, RZ, P6, !PT ;  /* 0x0000001922227c10 */ /* 0x000fe4000b7fe4ff */
[----:B------:R-:W-:Y:S02]  /*b7e0*/  IADD3.X R90, PT, PT, R90, UR25, RZ, P3, !PT ;  /* 0x000000195a5a7c10 */ /* 0x000fe40009ffe4ff */
[----:B-1----:R-:W-:Y:S02]  /*b7f0*/  SHF.R.U32.HI R102, RZ, 0x6, R103 ;  /* 0x00000006ff667819 */ /* 0x002fe40000011667 */
[----:B------:R-:W-:-:S02]  /*b800*/  IADD3 R55, P4, PT, R55, UR11, RZ ;  /* 0x0000000b37377c10 */ /* 0x000fc4000ff9e0ff */
[----:B------:R-:W-:Y:S02]  /*b810*/  IADD3 R30, P6, PT, R30, UR11, RZ ;  /* 0x0000000b1e1e7c10 */ /* 0x000fe4000ffde0ff */
[----:B------:R-:W-:Y:S02]  /*b820*/  IADD3 R77, P3, PT, R77, UR11, RZ ;  /* 0x0000000b4d4d7c10 */ /* 0x000fe4000ff7e0ff */
[----:B------:R-:W-:Y:S02]  /*b830*/  SGXT.U32 R102, R102, 0x1 ;  /* 0x000000016666781a */ /* 0x000fe40000000000 */
[----:B------:R-:W-:Y:S02]  /*b840*/  IADD3.X R8, PT, PT, R8, UR25, RZ, P2, !PT ;  /* 0x0000001908087c10 */ /* 0x000fe400097fe4ff */
[----:B------:R-:W-:Y:S02]  /*b850*/  IADD3 R3, P2, PT, R3, UR11, RZ ;  /* 0x0000000b03037c10 */ /* 0x000fe4000ff5e0ff */
[----:B------:R-:W-:-:S02]  /*b860*/  IADD3.X R57, PT, PT, R57, UR25, RZ, P4, !PT ;  /* 0x0000001939397c10 */ /* 0x000fc4000a7fe4ff */
[----:B------:R-:W-:Y:S02]  /*b870*/  IADD3.X R31, PT, PT, R31, UR25, RZ, P6, !PT ;  /* 0x000000191f1f7c10 */ /* 0x000fe4000b7fe4ff */
[----:B------:R-:W-:Y:S02]  /*b880*/  IADD3.X R78, PT, PT, R78, UR25, RZ, P3, !PT ;  /* 0x000000194e4e7c10 */ /* 0x000fe40009ffe4ff */
[----:B------:R-:W-:Y:S02]  /*b890*/  IADD3 R53, P4, PT, R53, UR11, RZ ;  /* 0x0000000b35357c10 */ /* 0x000fe4000ff9e0ff */
[----:B------:R-:W-:Y:S02]  /*b8a0*/  LOP3.LUT R102, R102, 0x2, RZ, 0xfc, !PT ;  /* 0x0000000266667812 */ /* 0x000fe400078efcff */
[----:B------:R-:W-:Y:S02]  /*b8b0*/  IADD3 R28, P6, PT, R28, UR11, RZ ;  /* 0x0000000b1c1c7c10 */ /* 0x000fe4000ffde0ff */
[----:B------:R-:W-:-:S02]  /*b8c0*/  IADD3 R2, P3, PT, R2, UR11, RZ ;  /* 0x0000000b02027c10 */ /* 0x000fc4000ff7e0ff */
[----:B------:R-:W-:Y:S02]  /*b8d0*/  IADD3.X R5, PT, PT, R5, UR25, RZ, P2, !PT ;  /* 0x0000001905057c10 */ /* 0x000fe400097fe4ff */
[----:B------:R-:W-:Y:S02]  /*b8e0*/  ISETP.GE.AND P2, PT, R102, UR22, PT ;  /* 0x0000001666007c0c */ /* 0x000fe4000bf46270 */
[----:B------:R-:W-:Y:S02]  /*b8f0*/  IADD3.X R54, PT, PT, R54, UR25, RZ, P4, !PT ;  /* 0x0000001936367c10 */ /* 0x000fe4000a7fe4ff */
[----:B------:R-:W-:Y:S02]  /*b900*/  IADD3.X R29, PT, PT, R29, UR25, RZ, P6, !PT ;  /* 0x000000191d1d7c10 */ /* 0x000fe4000b7fe4ff */
[----:B------:R-:W-:Y:S01]  /*b910*/  IADD3.X R4, PT, PT, R4, UR25, RZ, P3, !PT ;  /* 0x0000001904047c10 */ /* 0x000fe20009ffe4ff */
[----:B0-----:R-:W-:Y:S06]  /*b920*/  @!P5 BRA `(.L_x_8) ;  /* 0x0000005800b8d947 */ /* 0x001fec0003800000 */
.L_x_16:
[----:B------:R-:W0:Y:S01]  /*b930*/  S2R R119, SR_TID.X ;  /* 0x0000000000777919 */ /* 0x000e220000002100 */
[----:B------:R-:W-:Y:S02]  /*b940*/  PRMT R164, RZ, 0x7610, R164 ;  /* 0x00007610ffa47816 */ /* 0x000fe400000000a4 */
[----:B------:R-:W-:Y:S01]  /*b950*/  PRMT R116, RZ, 0x7610, R116 ;  /* 0x00007610ff747816 */ /* 0x000fe20000000074 */
[----:B------:R-:W1:Y:S01]  /*b960*/  S2R R102, SR_TID.X ;  /* 0x0000000000667919 */ /* 0x000e620000002100 */
[----:B------:R-:W2:Y:S02]  /*b970*/  S2R R103, SR_TID.X ;  /* 0x0000000000677919 */ /* 0x000ea40000002100 */
[----:B------:R-:W3:Y:S04]  /*b980*/  @!P2 LDG.E.U8 R164, desc[UR20][R28.64] ;  /* 0x000000141ca4a981 */ /* 0x000ee8000c1e1100 */
[----:B------:R4:W-:Y:S01]  /*b990*/  STL [R1+0x148], R227 ;  /* 0x000148e301007387 */ /* 0x0009e20000100800 */
[----:B------:R-:W-:-:S03]  /*b9a0*/  PRMT R148, RZ, 0x7610, R148 ;  /* 0x00007610ff947816 */ /* 0x000fc60000000094 */
[----:B------:R-:W-:Y:S04]  /*b9b0*/  STL [R1+0x144], R245 ;  /* 0x000144f501007387 */ /* 0x000fe80000100800 */
[----:B------:R0:W-:Y:S04]  /*b9c0*/  STL [R1+0x140], R244 ;  /* 0x000140f401007387 */ /* 0x0001e80000100800 */
[----:B------:R1:W-:Y:S01]  /*b9d0*/  STL [R1+0x13c], R0 ;  /* 0x00013c0001007387 */ /* 0x0003e20000100800 */
[----:B0-----:R-:W-:-:S03]  /*b9e0*/  SHF.R.U32.HI R118, RZ, 0x6, R119 ;  /* 0x00000006ff767819 */ /* 0x001fc60000011677 */
[----:B----4-:R-:W4:Y:S01]  /*b9f0*/  LDL R227, [R1+0x128] ;  /* 0x0001280001e37983 */ /* 0x010f220000100800 */
[----:B------:R-:W-:-:S03]  /*ba00*/  SGXT.U32 R118, R118, 0x1 ;  /* 0x000000017676781a */ /* 0x000fc60000000000 */
[----:B------:R-:W3:Y:S01]  /*ba10*/  LDL R121, [R1+0x12c] ;  /* 0x00012c0001797983 */ /* 0x000ee20000100800 */
[----:B-1----:R-:W-:Y:S02]  /*ba20*/  SHF.R.U32.HI R102, RZ, 0x6, R102 ;  /* 0x00000006ff667819 */ /* 0x002fe40000011666 */
[----:B------:R-:W-:Y:S02]  /*ba30*/  LOP3.LUT R118, R118, 0xc, RZ, 0xfc, !PT ;  /* 0x0000000c76767812 */ /* 0x000fe400078efcff */
[----:B------:R-:W-:Y:S02]  /*ba40*/  SGXT.U32 R102, R102, 0x1 ;  /* 0x000000016666781a */ /* 0x000fe40000000000 */
[----:B------:R-:W-:Y:S02]  /*ba50*/  ISETP.GE.AND P2, PT, R118, UR22, PT ;  /* 0x0000001676007c0c */ /* 0x000fe4000bf46270 */
[----:B------:R-:W0:Y:S01]  /*ba60*/  S2R R118, SR_TID.X ;  /* 0x0000000000767919 */ /* 0x000e220000002100 */
[----:B------:R-:W-:-:S04]  /*ba70*/  LOP3.LUT R102, R102, 0x4, RZ, 0xfc, !PT ;  /* 0x0000000466667812 */ /* 0x000fc800078efcff */
[----:B------:R-:W-:Y:S02]  /*ba80*/  ISETP.GE.AND P5, PT, R102, UR22, PT ;  /* 0x0000001666007c0c */ /* 0x000fe4000bfa6270 */
[--C-:B--2---:R-:W-:Y:S02]  /*ba90*/  SHF.R.U32.HI R102, RZ, 0x6, R103.reuse ;  /* 0x00000006ff667819 */ /* 0x104fe40000011667 */
[----:B------:R-:W-:Y:S02]  /*baa0*/  SHF.R.U32.HI R103, RZ, 0x6, R103 ;  /* 0x00000006ff677819 */ /* 0x000fe40000011667 */
[----:B------:R-:W-:Y:S02]  /*bab0*/  SGXT.U32 R102, R102, 0x1 ;  /* 0x000000016666781a */ /* 0x000fe40000000000 */
[----:B------:R-:W-:Y:S02]  /*bac0*/  SGXT.U32 R103, R103, 0x1 ;  /* 0x000000016767781a */ /* 0x000fe40000000000 */
[----:B------:R-:W-:-:S02]  /*bad0*/  LOP3.LUT R102, R102, 0x8, RZ, 0xfc, !PT ;  /* 0x0000000866667812 */ /* 0x000fc400078efcff */
[----:B------:R-:W-:Y:S02]  /*bae0*/  LOP3.LUT R103, R103, 0x6, RZ, 0xfc, !PT ;  /* 0x0000000667677812 */ /* 0x000fe400078efcff */
[----:B------:R-:W-:Y:S01]  /*baf0*/  ISETP.GE.AND P3, PT, R102, UR22, PT ;  /* 0x0000001666007c0c */ /* 0x000fe2000bf66270 */
[----:B------:R-:W-:Y:S01]  /*bb00*/  @!P0 IMAD.MOV.U32 R102, RZ, RZ, R2 ;  /* 0x000000ffff668224 */ /* 0x000fe200078e0002 */
[----:B------:R-:W-:Y:S01]  /*bb10*/  ISETP.GE.AND P4, PT, R103, UR22, PT ;  /* 0x0000001667007c0c */ /* 0x000fe2000bf86270 */
[----:B------:R-:W-:-:S05]  /*bb20*/  @!P0 IMAD.MOV.U32 R103, RZ, RZ, R4 ;  /* 0x000000ffff678224 */ /* 0x000fca00078e0004 */
[----:B------:R1:W2:Y:S01]  /*bb30*/  @!P0 LDG.E.U8 R116, desc[UR20][R102.64] ;  /* 0x0000001466748981 */ /* 0x0002a2000c1e1100 */
[----:B------:R-:W-:Y:S02]  /*bb40*/  PRMT R244, RZ, 0x7610, R244 ;  /* 0x00007610fff47816 */ /* 0x000fe400000000f4 */
[----:B------:R-:W-:Y:S02]  /*bb50*/  SHF.R.U32.HI R119, RZ, 0x6, R119 ;  /* 0x00000006ff777819 */ /* 0x000fe40000011677 */
[----:B0-----:R-:W-:Y:S02]  /*bb60*/  LEA.HI R0, R118, 0xe, RZ, 0x1a ;  /* 0x0000000e76007811 */ /* 0x001fe400078fd0ff */
[----:B------:R-:W-:Y:S01]  /*bb70*/  SGXT.U32 R119, R119, 0x1 ;  /* 0x000000017777781a */ /* 0x000fe20000000000 */
[----:B-1----:R-:W-:Y:S01]  /*bb80*/  @!P5 IMAD.MOV.U32 R102, RZ, RZ, R53 ;  /* 0x000000ffff66d224 */ /* 0x002fe200078e0035 */
[----:B------:R-:W-:Y:S01]  /*bb90*/  PRMT R120, RZ, 0x7610, R120 ;  /* 0x00007610ff787816 */ /* 0x000fe20000000078 */
[----:B------:R-:W-:Y:S01]  /*bba0*/  @!P5 IMAD.MOV.U32 R103, RZ, RZ, R54 ;  /* 0x000000ffff67d224 */ /* 0x000fe200078e0036 */
[----:B------:R-:W-:-:S04]  /*bbb0*/  LOP3.LUT R119, R119, 0xa, RZ, 0xfc, !PT ;  /* 0x0000000a77777812 */ /* 0x000fc800078efcff */
[----:B------:R0:W2:Y:S01]  /*bbc0*/  @!P5 LDG.E.U8 R148, desc[UR20][R102.64] ;  /* 0x000000146694d981 */ /* 0x0000a2000c1e1100 */
[----:B------:R-:W-:Y:S02]  /*bbd0*/  ISETP.GE.AND P5, PT, R0, UR22, PT ;  /* 0x0000001600007c0c */ /* 0x000fe4000bfa6270 */
[--C-:B------:R-:W-:Y:S02]  /*bbe0*/  SHF.R.U32.HI R0, RZ, 0x6, R118.reuse ;  /* 0x00000006ff007819 */ /* 0x100fe40000011676 */
[----:B------:R-:W-:-:S04]  /*bbf0*/  SHF.R.U32.HI R118, RZ, 0x6, R118 ;  /* 0x00000006ff767819 */ /* 0x000fc80000011676 */
[----:B------:R-:W-:Y:S01]  /*bc00*/  SGXT.U32 R118, R118, 0x1 ;  /* 0x000000017676781a */ /* 0x000fe20000000000 */
[----:B0-----:R-:W-:Y:S02]  /*bc10*/  @!P4 IMAD.MOV.U32 R102, RZ, RZ, R77 ;  /* 0x000000ffff66c224 */ /* 0x001fe400078e004d */
[----:B------:R-:W-:Y:S01]  /*bc20*/  @!P4 IMAD.MOV.U32 R103, RZ, RZ, R78 ;  /* 0x000000ffff67c224 */ /* 0x000fe200078e004e */
[----:B------:R-:W-:-:S04]  /*bc30*/  LOP3.LUT R118, R118, 0x10, RZ, 0xfc, !PT ;  /* 0x0000001076767812 */ /* 0x000fc800078efcff */
[----:B------:R0:W2:Y:S01]  /*bc40*/  @!P4 LDG.E.U8 R244, desc[UR20][R102.64] ;  /* 0x0000001466f4c981 */ /* 0x0000a2000c1e1100 */
[----:B------:R-:W-:Y:S02]  /*bc50*/  ISETP.GE.AND P4, PT, R118, UR22, PT ;  /* 0x0000001676007c0c */ /* 0x000fe4000bf86270 */
[----:B------:R-:W1:Y:S01]  /*bc60*/  S2R R118, SR_TID.X ;  /* 0x0000000000767919 */ /* 0x000e620000002100 */
[----:B------:R-:W-:Y:S01]  /*bc70*/  SGXT.U32 R0, R0, 0x1 ;  /* 0x000000010000781a */ /* 0x000fe20000000000 */
[----:B0-----:R-:W-:Y:S02]  /*bc80*/  @!P3 IMAD.MOV.U32 R102, RZ, RZ, R3 ;  /* 0x000000ffff66b224 */ /* 0x001fe400078e0003 */
[----:B------:R-:W-:Y:S01]  /*bc90*/  @!P3 IMAD.MOV.U32 R103, RZ, RZ, R5 ;  /* 0x000000ffff67b224 */ /* 0x000fe200078e0005 */
[----:B------:R-:W-:Y:S02]  /*bca0*/  LOP3.LUT R0, R0, 0x12, RZ, 0xfc, !PT ;  /* 0x0000001200007812 */ /* 0x000fe400078efcff */
[----:B------:R-:W-:-:S02]  /*bcb0*/  ISETP.GE.AND P0, PT, R119, UR22, PT ;  /* 0x0000001677007c0c */ /* 0x000fc4000bf06270 */
[----:B------:R0:W2:Y:S01]  /*bcc0*/  @!P3 LDG.E.U8 R120, desc[UR20][R102.64] ;  /* 0x000000146678b981 */ /* 0x0000a2000c1e1100 */
[----:B------:R-:W-:Y:S02]  /*bcd0*/  ISETP.GE.AND P3, PT, R0, UR22, PT ;  /* 0x0000001600007c0c */ /* 0x000fe4000bf66270 */
[----:B------:R-:W-:Y:S01]  /*bce0*/  PRMT R163, RZ, 0x7610, R163 ;  /* 0x00007610ffa37816 */ /* 0x000fe200000000a3 */
[----:B------:R-:W2:Y:S07]  /*bcf0*/  LDL R119, [R1+0x124] ;  /* 0x0001240001777983 */ /* 0x000eae0000100800 */
[----:B------:R-:W2:Y:S01]  /*bd00*/  @!P0 LDG.E.U8 R163, desc[UR20][R30.64] ;  /* 0x000000141ea38981 */ /* 0x000ea2000c1e1100 */
[----:B-1----:R-:W-:-:S02]  /*bd10*/  SHF.R.U32.HI R0, RZ, 0x6, R118 ;  /* 0x00000006ff007819 */ /* 0x002fc40000011676 */
[----:B------:R-:W-:-:S04]  /*bd20*/  SHF.R.U32.HI R118, RZ, 0x6, R118 ;  /* 0x00000006ff767819 */ /* 0x000fc80000011676 */
[----:B------:R-:W-:-:S04]  /*bd30*/  SGXT.U32 R118, R118, 0x1 ;  /* 0x000000017676781a */ /* 0x000fc80000000000 */
[----:B------:R-:W-:-:S04]  /*bd40*/  LOP3.LUT R118, R118, 0x14, RZ, 0xfc, !PT ;  /* 0x0000001476767812 */ /* 0x000fc800078efcff */
[----:B------:R-:W-:Y:S02]  /*bd50*/  ISETP.GE.AND P0, PT, R118, UR22, PT ;  /* 0x0000001676007c0c */ /* 0x000fe4000bf06270 */
[----:B------:R-:W1:Y:S01]  /*bd60*/  S2R R118, SR_TID.X ;  /* 0x0000000000767919 */ /* 0x000e620000002100 */
[----:B------:R-:W-:Y:S01]  /*bd70*/  SGXT.U32 R0, R0, 0x1 ;  /* 0x000000010000781a */ /* 0x000fe20000000000 */
[----:B0-----:R-:W-:Y:S01]  /*bd80*/  @!P2 IMAD.MOV.U32 R102, RZ, RZ, R55 ;  /* 0x000000ffff66a224 */ /* 0x001fe200078e0037 */
[----:B------:R-:W-:Y:S01]  /*bd90*/  PRMT R147, RZ, 0x7610, R147 ;  /* 0x00007610ff937816 */ /* 0x000fe20000000093 */
[----:B------:R-:W-:Y:S01]  /*bda0*/  @!P2 IMAD.MOV.U32 R103, RZ, RZ, R57 ;  /* 0x000000ffff67a224 */ /* 0x000fe200078e0039 */
[----:B------:R-:W-:-:S04]  /*bdb0*/  LOP3.LUT R0, R0, 0x16, RZ, 0xfc, !PT ;  /* 0x0000001600007812 */ /* 0x000fc800078efcff */
[----:B------:R0:W2:Y:S01]  /*bdc0*/  @!P2 LDG.E.U8 R147, desc[UR20][R102.64] ;  /* 0x000000146693a981 */ /* 0x0000a2000c1e1100 */
[----:B------:R-:W-:Y:S02]  /*bdd0*/  ISETP.GE.AND P2, PT, R0, UR22, PT ;  /* 0x0000001600007c0c */ /* 0x000fe4000bf46270 */
[----:B------:R-:W-:Y:S01]  /*bde0*/  PRMT R238, RZ, 0x7610, R238 ;  /* 0x00007610ffee7816 */ /* 0x000fe200000000ee */
[----:B0-----:R-:W-:Y:S02]  /*bdf0*/  @!P5 IMAD.MOV.U32 R102, RZ, RZ, R89 ;  /* 0x000000ffff66d224 */ /* 0x001fe400078e0059 */
[----:B------:R-:W-:-:S05]  /*be00*/  @!P5 IMAD.MOV.U32 R103, RZ, RZ, R90 ;  /* 0x000000ffff67d224 */ /* 0x000fca00078e005a */
[----:B------:R0:W2:Y:S01]  /*be10*/  @!P5 LDG.E.U8 R238, desc[UR20][R102.64] ;  /* 0x0000001466eed981 */ /* 0x0000a2000c1e1100 */
[----:B-1----:R-:W-:-:S04]  /*be20*/  SHF.R.U32.HI R0, RZ, 0x6, R118 ;  /* 0x00000006ff007819 */ /* 0x002fc80000011676 */
[----:B------:R-:W-:-:S04]  /*be30*/  SGXT.U32 R0, R0, 0x1 ;  /* 0x000000010000781a */ /* 0x000fc80000000000 */
[----:B------:R-:W-:-:S04]  /*be40*/  LOP3.LUT R0, R0, 0x18, RZ, 0xfc, !PT ;  /* 0x0000001800007812 */ /* 0x000fc800078efcff */
[----:B------:R-:W-:Y:S02]  /*be50*/  ISETP.GE.AND P5, PT, R0, UR22, PT ;  /* 0x0000001600007c0c */ /* 0x000fe4000bfa6270 */
[--C-:B------:R-:W-:Y:S02]  /*be60*/  SHF.R.U32.HI R0, RZ, 0x6, R118.reuse ;  /* 0x00000006ff007819 */ /* 0x100fe40000011676 */
[----:B------:R-:W-:Y:S01]  /*be70*/  SHF.R.U32.HI R118, RZ, 0x6, R118 ;  /* 0x00000006ff767819 */ /* 0x000fe20000011676 */
[----:B0-----:R-:W-:Y:S01]  /*be80*/  @!P4 IMAD.MOV.U32 R102, RZ, RZ, R6 ;  /* 0x000000ffff66c224 */ /* 0x001fe200078e0006 */
[----:B------:R-:W-:Y:S02]  /*be90*/  PRMT R123, RZ, 0x7610, R123 ;  /* 0x00007610ff7b7816 */ /* 0x000fe4000000007b */
[----:B------:R-:W-:Y:S01]  /*bea0*/  SGXT.U32 R118, R118, 0x1 ;  /* 0x000000017676781a */ /* 0x000fe20000000000 */
[----:B------:R-:W-:-:S03]  /*beb0*/  @!P4 IMAD.MOV.U32 R103, RZ, RZ, R8 ;  /* 0x000000ffff67c224 */ /* 0x000fc600078e0008 */
[----:B------:R-:W-:Y:S02]  /*bec0*/  LOP3.LUT R118, R118, 0x1a, RZ, 0xfc, !PT ;  /* 0x0000001a76767812 */ /* 0x000fe400078efcff */
[----:B------:R0:W2:Y:S02]  /*bed0*/  @!P4 LDG.E.U8 R123, desc[UR20][R102.64] ;  /* 0x00000014667bc981 */ /* 0x0000a4000c1e1100 */
[----:B------:R-:W-:Y:S02]  /*bee0*/  ISETP.GE.AND P4, PT, R118, UR22, PT ;  /* 0x0000001676007c0c */ /* 0x000fe4000bf86270 */
[----:B------:R-:W1:Y:S01]  /*bef0*/  S2R R118, SR_TID.X ;  /* 0x0000000000767919 */ /* 0x000e620000002100 */
[----:B------:R-:W-:Y:S02]  /*bf00*/  SGXT.U32 R0, R0, 0x1 ;  /* 0x000000010000781a */ /* 0x000fe40000000000 */
[----:B------:R-:W-:Y:S01]  /*bf10*/  PRMT R162, RZ, 0x7610, R162 ;  /* 0x00007610ffa27816 */ /* 0x000fe200000000a2 */
[----:B0-----:R-:W-:-:S02]  /*bf20*/  @!P3 IMAD.MOV.U32 R102, RZ, RZ, R32 ;  /* 0x000000ffff66b224 */ /* 0x001fc400078e0020 */
[----:B------:R-:W-:Y:S01]  /*bf30*/  @!P3 IMAD.MOV.U32 R103, RZ, RZ, R34 ;  /* 0x000000ffff67b224 */ /* 0x000fe200078e0022 */
[----:B------:R-:W-:Y:S02]  /*bf40*/  LOP3.LUT R0, R0, 0x1c, RZ, 0xfc, !PT ;  /* 0x0000001c00007812 */ /* 0x000fe400078efcff */
[----:B------:R-:W-:Y:S02]  /*bf50*/  PRMT R146, RZ, 0x7610, R146 ;  /* 0x00007610ff927816 */ /* 0x000fe40000000092 */
[----:B------:R0:W2:Y:S01]  /*bf60*/  @!P3 LDG.E.U8 R162, desc[UR20][R102.64] ;  /* 0x0000001466a2b981 */ /* 0x0000a2000c1e1100 */
[----:B------:R-:W-:Y:S01]  /*bf70*/  ISETP.GE.AND P3, PT, R0, UR22, PT ;  /* 0x0000001600007c0c */ /* 0x000fe2000bf66270 */
[----:B0-----:R-:W-:Y:S02]  /*bf80*/  @!P0 IMAD.MOV.U32 R102, RZ, RZ, R56 ;  /* 0x000000ffff668224 */ /* 0x001fe400078e0038 */
[----:B------:R-:W-:-:S05]  /*bf90*/  @!P0 IMAD.MOV.U32 R103, RZ, RZ, R58 ;  /* 0x000000ffff678224 */ /* 0x000fca00078e003a */
[----:B------:R0:W2:Y:S01]  /*bfa0*/  @!P0 LDG.E.U8 R146, desc[UR20][R102.64] ;  /* 0x0000001466928981 */ /* 0x0000a2000c1e1100 */
[----:B-1----:R-:W-:Y:S02]  /*bfb0*/  SHF.R.U32.HI R0, RZ, 0x6, R118 ;  /* 0x00000006ff007819 */ /* 0x002fe40000011676 */
[----:B------:R-:W-:-:S04]  /*bfc0*/  LEA.HI R118, R118, 0x1e, RZ, 0x1a ;  /* 0x0000001e76767811 */ /* 0x000fc800078fd0ff */
        /* <DEDUP_REMOVED lines=31> */
[----:B------:R-:W-:-:S04]  /*c1c0*/  LOP3.LUT R0, R0, 0x26, RZ, 0xfc, !PT ;  /* 0x0000002600007812 */ /* 0x000fc800078efcff */
[----:B------:R0:W2:Y:S01]  /*c1d0*/  @!P3 LDG.E.U8 R145, desc[UR20][R102.64] ;  /* 0x000000146691b981 */ /* 0x0000a2000c1e1100 */
[----:B------:R-:W-:Y:S02]  /*c1e0*/  ISETP.GE.AND P3, PT, R0, UR22, PT ;  /* 0x0000001600007c0c */ /* 0x000fe4000bf66270 */
[----:B------:R-:W-:Y:S01]  /*c1f0*/  PRMT R187, RZ, 0x7610, R187 ;  /* 0x00007610ffbb7816 */ /* 0x000fe200000000bb */
[----:B0-----:R-:W-:Y:S01]  /*c200*/  @!P0 IMAD.MOV.U32 R102, RZ, RZ, R91 ;  /* 0x000000ffff668224 */ /* 0x001fe200078e005b */
[--C-:B-1----:R-:W-:Y:S02]  /*c210*/  SHF.R.U32.HI R0, RZ, 0x6, R118.reuse ;  /* 0x00000006ff007819 */ /* 0x102fe40000011676 */
[----:B------:R-:W-:Y:S01]  /*c220*/  SHF.R.U32.HI R118, RZ, 0x6, R118 ;  /* 0x00000006ff767819 */ /* 0x000fe20000011676 */
[----:B------:R-:W-:-:S03]  /*c230*/  @!P0 IMAD.MOV.U32 R103, RZ, RZ, R92 ;  /* 0x000000ffff678224 */ /* 0x000fc600078e005c */
[----:B------:R-:W-:Y:S02]  /*c240*/  SGXT.U32 R118, R118, 0x1 ;  /* 0x000000017676781a */ /* 0x000fe40000000000 */
[----:B------:R0:W2:Y:S02]  /*c250*/  @!P0 LDG.E.U8 R187, desc[UR20][R102.64] ;  /* 0x0000001466bb8981 */ /* 0x0000a4000c1e1100 */
        /* <DEDUP_REMOVED lines=10> */
[----:B------:R-:W-:Y:S02]  /*c300*/  PRMT R160, RZ, 0x7610, R160 ;  /* 0x00007610ffa07816 */ /* 0x000fe400000000a0 */
[----:B------:R-:W-:-:S04]  /*c310*/  PRMT R144, RZ, 0x7610, R144 ;  /* 0x00007610ff907816 */ /* 0x000fc80000000090 */
[----:B------:R-:W2:Y:S01]  /*c320*/  @!P5 LDG.E.U8 R160, desc[UR20][R36.64] ;  /* 0x0000001424a0d981 */ /* 0x000ea2000c1e1100 */
[----:B0-----:R-:W-:Y:S01]  /*c330*/  @!P4 IMAD.MOV.U32 R102, RZ, RZ, R61 ;  /* 0x000000ffff66c224 */ /* 0x001fe200078e003d */
[----:B-1----:R-:W-:-:S04]  /*c340*/  SHF.R.U32.HI R0, RZ, 0x6, R118 ;  /* 0x00000006ff007819 */ /* 0x002fc80000011676 */
[----:B------:R-:W-:-:S04]  /*c350*/  SGXT.U32 R0, R0, 0x1 ;  /* 0x000000010000781a */ /* 0x000fc80000000000 */
[----:B------:R-:W-:Y:S01]  /*c360*/  LOP3.LUT R0, R0, 0x2c, RZ, 0xfc, !PT ;  /* 0x0000002c00007812 */ /* 0x000fe200078efcff */
[----:B------:R-:W-:-:S03]  /*c370*/  @!P4 IMAD.MOV.U32 R103, RZ, RZ, R63 ;  /* 0x000000ffff67c224 */ /* 0x000fc600078e003f */
[----:B------:R-:W-:Y:S02]  /*c380*/  ISETP.GE.AND P5, PT, R0, UR22, PT ;  /* 0x0000001600007c0c */ /* 0x000fe4000bfa6270 */
[----:B------:R-:W-:Y:S01]  /*c390*/  SHF.R.U32.HI R0, RZ, 0x6, R118 ;  /* 0x00000006ff007819 */ /* 0x000fe20000011676 */
[----:B------:R0:W2:Y:S01]  /*c3a0*/  @!P4 LDG.E.U8 R144, desc[UR20][R102.64] ;  /* 0x000000146690c981 */ /* 0x0000a2000c1e1100 */
[----:B------:R-:W-:-:S04]  /*c3b0*/  LEA.HI R118, R118, 0x2e, RZ, 0x1a ;  /* 0x0000002e76767811 */ /* 0x000fc800078fd0ff */
[----:B------:R-:W-:Y:S02]  /*c3c0*/  ISETP.GE.AND P4, PT, R118, UR22, PT ;  /* 0x0000001676007c0c */ /* 0x000fe4000bf86270 */
[----:B------:R-:W1:Y:S01]  /*c3d0*/  S2R R118, SR_TID.X ;  /* 0x0000000000767919 */ /* 0x000e620000002100 */
[----:B------:R-:W-:Y:S02]  /*c3e0*/  SGXT.U32 R0, R0, 0x1 ;  /* 0x000000010000781a */ /* 0x000fe40000000000 */
[----:B------:R-:W-:Y:S01]  /*c3f0*/  PRMT R186, RZ, 0x7610, R186 ;  /* 0x00007610ffba7816 */ /* 0x000fe200000000ba */
[----:B0-----:R-:W-:Y:S02]  /*c400*/  @!P3 IMAD.MOV.U32 R102, RZ, RZ, R81 ;  /* 0x000000ffff66b224 */ /* 0x001fe400078e0051 */
        /* <DEDUP_REMOVED lines=8> */
[--C-:B-1----:R-:W-:Y:S02]  /*c490*/  SHF.R.U32.HI R0, RZ, 0x6, R118.reuse ;  /* 0x00000006ff007819 */ /* 0x102fe40000011676 */
        /* <DEDUP_REMOVED lines=89> */
[----:B------:R-:W-:Y:S01]  /*ca30*/  PRMT R129, RZ, 0x7610, R129 ;  /* 0x00007610ff817816 */ /* 0x000fe20000000081 */
[----:B0-----:R-:W-:Y:S01]  /*ca40*/  @!P2 IMAD.MOV.U32 R102, RZ, RZ, R22 ;  /* 0x000000ffff66a224 */ /* 0x001fe200078e0016 */
[----:B------:R-:W-:Y:S01]  /*ca50*/  SGXT.U32 R0, R0, 0x1 ;  /* 0x000000010000781a */ /* 0x000fe20000000000 */
[----:B------:R-:W-:Y:S01]  /*ca60*/  @!P2 IMAD.MOV.U32 R103, RZ, RZ, R24 ;  /* 0x000000ffff67a224 */ /* 0x000fe200078e0018 */
[----:B------:R-:W-:Y:S02]  /*ca70*/  PRMT R130, RZ, 0x7610, R130 ;  /* 0x00007610ff827816 */ /* 0x000fe40000000082 */
[----:B------:R-:W-:Y:S02]  /*ca80*/  LOP3.LUT R0, R0, 0x68, RZ, 0xfc, !PT ;  /* 0x0000006800007812 */ /* 0x000fe400078efcff */
[----:B------:R0:W2:Y:S02]  /*ca90*/  @!P2 LDG.E.U8 R129, desc[UR20][R102.64] ;  /* 0x000000146681a981 */ /* 0x0000a4000c1e1100 */
[----:B------:R-:W-:Y:S01]  /*caa0*/  ISETP.GE.AND P2, PT, R0, UR22, PT ;  /* 0x0000001600007c0c */ /* 0x000fe2000bf46270 */
[----:B0-----:R-:W-:-:S02]  /*cab0*/  @!P5 IMAD.MOV.U32 R102, RZ, RZ, R23 ;  /* 0x000000ffff66d224 */ /* 0x001fc400078e0017 */
[----:B------:R-:W-:-:S05]  /*cac0*/  @!P5 IMAD.MOV.U32 R103, RZ, RZ, R25 ;  /* 0x000000ffff67d224 */ /* 0x000fca00078e0019 */
[----:B------:R0:W2:Y:S01]  /*cad0*/  @!P5 LDG.E.U8 R130, desc[UR20][R102.64] ;  /* 0x000000146682d981 */ /* 0x0000a2000c1e1100 */
[----:B-1----:R-:W-:-:S04]  /*cae0*/  LEA.HI R0, R118, 0x3e, RZ, 0x1a ;  /* 0x0000003e76007811 */ /* 0x002fc800078fd0ff */
[----:B------:R-:W-:Y:S02]  /*caf0*/  ISETP.GE.AND P5, PT, R0, UR22, PT ;  /* 0x0000001600007c0c */ /* 0x000fe4000bfa6270 */
[--C-:B------:R-:W-:Y:S02]  /*cb00*/  SHF.R.U32.HI R0, RZ, 0x6, R118.reuse ;  /* 0x00000006ff007819 */ /* 0x100fe40000011676 */
[----:B------:R-:W-:Y:S02]  /*cb10*/  SHF.R.U32.HI R118, RZ, 0x6, R118 ;  /* 0x00000006ff767819 */ /* 0x000fe40000011676 */
[----:B------:R-:W-:Y:S02]  /*cb20*/  PRMT R157, RZ, 0x7610, R157 ;  /* 0x00007610ff9d7816 */ /* 0x000fe4000000009d */
[----:B------:R-:W-:-:S04]  /*cb30*/  SGXT.U32 R118, R118, 0x1 ;  /* 0x000000017676781a */ /* 0x000fc80000000000 */
[----:B------:R-:W-:Y:S01]  /*cb40*/  LOP3.LUT R118, R118, 0x70, RZ, 0xfc, !PT ;  /* 0x0000007076767812 */ /* 0x000fe200078efcff */
[----:B------:R-:W2:Y:S03]  /*cb50*/  @!P4 LDG.E.U8 R157, desc[UR20][R42.64] ;  /* 0x000000142a9dc981 */ /* 0x000ea6000c1e1100 */
[----:B------:R-:W-:Y:S02]  /*cb60*/  ISETP.GE.AND P4, PT, R118, UR22, PT ;  /* 0x0000001676007c0c */ /* 0x000fe4000bf86270 */
[----:B------:R-:W1:Y:S01]  /*cb70*/  S2R R118, SR_TID.X ;  /* 0x0000000000767919 */ /* 0x000e620000002100 */
[----:B------:R-:W-:Y:S02]  /*cb80*/  SGXT.U32 R0, R0, 0x1 ;  /* 0x000000010000781a */ /* 0x000fe40000000000 */
[----:B------:R-:W-:Y:S02]  /*cb90*/  PRMT R131, RZ, 0x7610, R131 ;  /* 0x00007610ff837816 */ /* 0x000fe40000000083 */
[----:B------:R-:W-:-:S04]  /*cba0*/  LOP3.LUT R0, R0, 0x78, RZ, 0xfc, !PT ;  /* 0x0000007800007812 */ /* 0x000fc800078efcff */
[----:B------:R-:W2:Y:S01]  /*cbb0*/  @!P3 LDG.E.U8 R131, desc[UR20][R26.64] ;  /* 0x000000141a83b981 */ /* 0x000ea2000c1e1100 */
[----:B------:R-:W-:Y:S01]  /*cbc0*/  ISETP.GE.AND P3, PT, R0, UR22, PT ;  /* 0x0000001600007c0c */ /* 0x000fe2000bf66270 */
[----:B0-----:R-:W-:Y:S01]  /*cbd0*/  @!P0 IMAD.MOV.U32 R102, RZ, RZ, R67 ;  /* 0x000000ffff668224 */ /* 0x001fe200078e0043 */
[----:B------:R-:W-:Y:S01]  /*cbe0*/  PRMT R141, RZ, 0x7610, R141 ;  /* 0x00007610ff8d7816 */ /* 0x000fe2000000008d */
        /* <DEDUP_REMOVED lines=30> */
[----:B------:R0:W3:Y:S02]  /*cdd0*/  @!P4 LDG.E.U8 R166, desc[UR20][R102.64] ;  /* 0x0000001466a6c981 */ /* 0x0000e4000c1e1100 */
        /* <DEDUP_REMOVED lines=8> */
[----:B------:R0:W3:Y:S01]  /*ce60*/  @!P3 LDG.E.U8 R165, desc[UR20][R102.64] ;  /* 0x0000001466a5b981 */ /* 0x0000e2000c1e1100 */
[----:B------:R-:W-:Y:S01]  /*ce70*/  ISETP.GE.AND P3, PT, R0, UR22, PT ;  /* 0x0000001600007c0c */ /* 0x000fe2000bf66270 */
[----:B0-----:R-:W-:Y:S02]  /*ce80*/  @!P0 IMAD.MOV.U32 R102, RZ, RZ, R44 ;  /* 0x000000ffff668224 */ /* 0x001fe400078e002c */
[----:B------:R-:W-:-:S05]  /*ce90*/  @!P0 IMAD.MOV.U32 R103, RZ, RZ, R46 ;  /* 0x000000ffff678224 */ /* 0x000fca00078e002e */
[----:B------:R0:W3:Y:S01]  /*cea0*/  @!P0 LDG.E.U8 R156, desc[UR20][R102.64] ;  /* 0x00000014669c8981 */ /* 0x0000e2000c1e1100 */
[----:B-1----:R-:W-:Y:S02]  /*ceb0*/  SHF.R.U32.HI R0, RZ, 0x6, R118 ;  /* 0x00000006ff007819 */ /* 0x002fe40000011676 */
[----:B------:R-:W-:-:S04]  /*cec0*/  LEA.HI R118, R118, 0x4e, RZ, 0x1a ;  /* 0x0000004e76767811 */ /* 0x000fc800078fd0ff */
[----:B------:R-:W-:Y:S02]  /*ced0*/  ISETP.GE.AND P0, PT, R118, UR22, PT ;  /* 0x0000001676007c0c */ /* 0x000fe4000bf06270 */
[----:B------:R-:W1:Y:S01]  /*cee0*/  S2R R118, SR_TID.X ;  /* 0x0000000000767919 */ /* 0x000e620000002100 */
[----:B------:R-:W-:Y:S01]  /*cef0*/  PRMT R140, RZ, 0x7610, R140 ;  /* 0x00007610ff8c7816 */ /* 0x000fe2000000008c */
[----:B0-----:R-:W-:Y:S02]  /*cf00*/  @!P2 IMAD.MOV.U32 R102, RZ, RZ, R68 ;  /* 0x000000ffff66a224 */ /* 0x001fe400078e0044 */
[----:B------:R-:W-:Y:S01]  /*cf10*/  @!P2 IMAD.MOV.U32 R103, RZ, RZ, R70 ;  /* 0x000000ffff67a224 */ /* 0x000fe200078e0046 */
[----:B------:R-:W-:Y:S02]  /*cf20*/  SGXT.U32 R0, R0, 0x1 ;  /* 0x000000010000781a */ /* 0x000fe40000000000 */
[----:B------:R-:W-:Y:S02]  /*cf30*/  PRMT R115, RZ, 0x7610, R115 ;  /* 0x00007610ff737816 */ /* 0x000fe40000000073 */
[----:B------:R0:W3:Y:S01]  /*cf40*/  @!P2 LDG.E.U8 R140, desc[UR20][R102.64] ;  /* 0x00000014668ca981 */ /* 0x0000e2000c1e1100 */
[----:B------:R-:W-:-:S02]  /*cf50*/  LOP3.LUT R0, R0, 0x52, RZ, 0xfc, !PT ;  /* 0x0000005200007812 */ /* 0x000fc400078efcff */
[----:B------:R-:W-:Y:S02]  /*cf60*/  PRMT R155, RZ, 0x7610, R155 ;  /* 0x00007610ff9b7816 */ /* 0x000fe4000000009b */
[----:B------:R-:W-:Y:S01]  /*cf70*/  ISETP.GE.AND P2, PT, R0, UR22, PT ;  /* 0x0000001600007c0c */ /* 0x000fe2000bf46270 */
[----:B0-----:R-:W-:Y:S02]  /*cf80*/  @!P5 IMAD.MOV.U32 R102, RZ, RZ, R85 ;  /* 0x000000ffff66d224 */ /* 0x001fe400078e0055 */
[----:B------:R-:W-:-:S05]  /*cf90*/  @!P5 IMAD.MOV.U32 R103, RZ, RZ, R86 ;  /* 0x000000ffff67d224 */ /* 0x000fca00078e0056 */
[----:B------:R0:W3:Y:S01]  /*cfa0*/  @!P5 LDG.E.U8 R115, desc[UR20][R102.64] ;  /* 0x000000146673d981 */ /* 0x0000e2000c1e1100 */
[----:B------:R-:W-:Y:S02]  /*cfb0*/  PRMT R139, RZ, 0x7610, R139 ;  /* 0x00007610ff8b7816 */ /* 0x000fe4000000008b */
[----:B-1----:R-:W-:Y:S01]  /*cfc0*/  SHF.R.U32.HI R0, RZ, 0x6, R118 ;  /* 0x00000006ff007819 */ /* 0x002fe20000011676 */
[----:B0-----:R-:W-:Y:S02]  /*cfd0*/  @!P4 IMAD.MOV.U32 R102, RZ, RZ, R45 ;  /* 0x000000ffff66c224 */ /* 0x001fe400078e002d */
[----:B------:R-:W-:Y:S01]  /*cfe0*/  @!P4 IMAD.MOV.U32 R103, RZ, RZ, R47 ;  /* 0x000000ffff67c224 */ /* 0x000fe200078e002f */
[----:B------:R-:W-:-:S04]  /*cff0*/  SGXT.U32 R0, R0, 0x1 ;  /* 0x000000010000781a */ /* 0x000fc80000000000 */
[----:B------:R0:W3:Y:S01]  /*d000*/  @!P4 LDG.E.U8 R155, desc[UR20][R102.64] ;  /* 0x00000014669bc981 */ /* 0x0000e2000c1e1100 */
[----:B------:R-:W-:Y:S01]  /*d010*/  LOP3.LUT R0, R0, 0x54, RZ, 0xfc, !PT ;  /* 0x0000005400007812 */ /* 0x000fe200078efcff */
[----:B0-----:R-:W-:Y:S02]  /*d020*/  @!P3 IMAD.MOV.U32 R102, RZ, RZ, R71 ;  /* 0x000000ffff66b224 */ /* 0x001fe400078e0047 */
[----:B------:R-:W-:-:S05]  /*d030*/  @!P3 IMAD.MOV.U32 R103, RZ, RZ, R72 ;  /* 0x000000ffff67b224 */ /* 0x000fca00078e0048 */
[----:B------:R0:W4:Y:S01]  /*d040*/  @!P3 LDG.E.U8 R139, desc[UR20][R102.64] ;  /* 0x00000014668bb981 */ /* 0x000122000c1e1100 */
[----:B------:R-:W-:Y:S02]  /*d050*/  ISETP.GE.AND P3, PT, R0, UR22, PT ;  /* 0x0000001600007c0c */ /* 0x000fe4000bf66270 */
[----:B------:R-:W-:Y:S02]  /*d060*/  SHF.R.U32.HI R0, RZ, 0x6, R118 ;  /* 0x00000006ff007819 */ /* 0x000fe40000011676 */
[----:B------:R-:W-:Y:S02]  /*d070*/  PRMT R101, RZ, 0x7610, R101 ;  /* 0x00007610ff657816 */ /* 0x000fe40000000065 */
[----:B------:R-:W-:Y:S01]  /*d080*/  SGXT.U32 R0, R0, 0x1 ;  /* 0x000000010000781a */ /* 0x000fe20000000000 */
[----:B0-----:R-:W-:Y:S02]  /*d090*/  @!P0 IMAD.MOV.U32 R102, RZ, RZ, R97 ;  /* 0x000000ffff668224 */ /* 0x001fe400078e0061 */
[----:B------:R-:W-:Y:S01]  /*d0a0*/  @!P0 IMAD.MOV.U32 R103, RZ, RZ, R98 ;  /* 0x000000ffff678224 */ /* 0x000fe200078e0062 */
[----:B------:R-:W-:-:S04]  /*d0b0*/  LOP3.LUT R0, R0, 0x56, RZ, 0xfc, !PT ;  /* 0x0000005600007812 */ /* 0x000fc800078efcff */
[----:B------:R0:W4:Y:S01]  /*d0c0*/  @!P0 LDG.E.U8 R101, desc[UR20][R102.64] ;  /* 0x0000001466658981 */ /* 0x000122000c1e1100 */
[----:B------:R-:W-:Y:S02]  /*d0d0*/  ISETP.GE.AND P0, PT, R0, UR22, PT ;  /* 0x0000001600007c0c */ /* 0x000fe4000bf06270 */
[----:B------:R-:W-:Y:S02]  /*d0e0*/  SHF.R.U32.HI R0, RZ, 0x6, R118 ;  /* 0x00000006ff007819 */ /* 0x000fe40000011676 */
[----:B------:R-:W-:Y:S02]  /*d0f0*/  PRMT R154, RZ, 0x7610, R154 ;  /* 0x00007610ff9a7816 */ /* 0x000fe4000000009a */
[----:B------:R-:W-:-:S04]  /*d100*/  SGXT.U32 R0, R0, 0x1 ;  /* 0x000000010000781a */ /* 0x000fc80000000000 */
[----:B------:R-:W-:Y:S01]  /*d110*/  LOP3.LUT R0, R0, 0x5a, RZ, 0xfc, !PT ;  /* 0x0000005a00007812 */ /* 0x000fe200078efcff */
[----:B------:R-:W4:Y:S01]  /*d120*/  @!P2 LDG.E.U8 R154, desc[UR20][R48.64] ;  /* 0x00000014309aa981 */ /* 0x000f22000c1e1100 */
[----:B------:R-:W-:Y:S01]  /*d130*/  PRMT R138, RZ, 0x7610, R138 ;  /* 0x00007610ff8a7816 */ /* 0x000fe2000000008a */
[----:B0-----:R-:W-:Y:S01]  /*d140*/  @!P3 IMAD.MOV.U32 R102, RZ, RZ, R73 ;  /* 0x000000ffff66b224 */ /* 0x001fe200078e0049 */
[----:B------:R-:W-:Y:S01]  /*d150*/  ISETP.GE.AND P2, PT, R0, UR22, PT ;  /* 0x0000001600007c0c */ /* 0x000fe2000bf46270 */
[----:B------:R-:W-:Y:S01]  /*d160*/  @!P3 IMAD.MOV.U32 R103, RZ, RZ, R75 ;  /* 0x000000ffff67b224 */ /* 0x000fe200078e004b */
[----:B------:R-:W-:Y:S02]  /*d170*/  SHF.R.U32.HI R0, RZ, 0x6, R118 ;  /* 0x00000006ff007819 */ /* 0x000fe40000011676 */
[----:B------:R-:W-:Y:S02]  /*d180*/  PRMT R114, RZ, 0x7610, R114 ;  /* 0x00007610ff727816 */ /* 0x000fe40000000072 */
[----:B------:R-:W-:Y:S01]  /*d190*/  SGXT.U32 R0, R0, 0x1 ;  /* 0x000000010000781a */ /* 0x000fe20000000000 */
[----:B------:R0:W4:Y:S03]  /*d1a0*/  @!P3 LDG.E.U8 R138, desc[UR20][R102.64] ;  /* 0x00000014668ab981 */ /* 0x000126000c1e1100 */
[----:B------:R-:W-:-:S02]  /*d1b0*/  LOP3.LUT R0, R0, 0x5c, RZ, 0xfc, !PT ;  /* 0x0000005c00007812 */ /* 0x000fc400078efcff */
[----:B------:R-:W-:Y:S01]  /*d1c0*/  PRMT R153, RZ, 0x7610, R153 ;  /* 0x00007610ff997816 */ /* 0x000fe20000000099 */
[----:B0-----:R-:W-:-:S05]  /*d1d0*/  @!P0 IMAD.MOV.U32 R102, RZ, RZ, R87 ;  /* 0x000000ffff668224 */ /* 0x001fca00078e0057 */
[----:B------:R-:W4:Y:S01]  /*d1e0*/  @!P2 LDG.E.U8 R153, desc[UR20][R50.64] ;  /* 0x000000143299a981 */ /* 0x000f22000c1e1100 */
[----:B------:R-:W-:-:S05]  /*d1f0*/  @!P0 IMAD.MOV.U32 R103, RZ, RZ, R88 ;  /* 0x000000ffff678224 */ /* 0x000fca00078e0058 */
[----:B------:R0:W4:Y:S01]  /*d200*/  @!P0 LDG.E.U8 R114, desc[UR20][R102.64] ;  /* 0x0000001466728981 */ /* 0x000122000c1e1100 */
[----:B------:R-:W-:Y:S02]  /*d210*/  ISETP.GE.AND P0, PT, R0, UR22, PT ;  /* 0x0000001600007c0c */ /* 0x000fe4000bf06270 */
[----:B------:R-:W-:-:S04]  /*d220*/  LEA.HI R0, R118, 0x5e, RZ, 0x1a ;  /* 0x0000005e76007811 */ /* 0x000fc800078fd0ff */
        /* <DEDUP_REMOVED lines=54> */
[----:B------:R-:W-:-:S02]  /*d590*/  LOP3.LUT R0, R0, 0x6c, RZ, 0xfc, !PT ;  /* 0x0000006c00007812 */ /* 0x000fc400078efcff */
[----:B------:R-:W-:Y:S02]  /*d5a0*/  PRMT R149, RZ, 0x7610, R149 ;  /* 0x00007610ff957816 */ /* 0x000fe40000000095 */
[----:B------:R2:W4:Y:S01]  /*d5b0*/  @!P0 LDG.E.U8 R150, desc[UR20][R102.64] ;  /* 0x0000001466968981 */ /* 0x000522000c1e1100 */
[----:B------:R-:W-:Y:S02]  /*d5c0*/  ISETP.GE.AND P0, PT, R0, UR22, PT ;  /* 0x0000001600007c0c */ /* 0x000fe4000bf06270 */
[----:B------:R-:W-:Y:S01]  /*d5d0*/  LEA.HI R0, R118, 0x6e, RZ, 0x1a ;  /* 0x0000006e76007811 */ /* 0x000fe200078fd0ff */
[----:B--2---:R-:W-:Y:S02]  /*d5e0*/  @!P2 IMAD.MOV.U32 R102, RZ, RZ, R119 ;  /* 0x000000ffff66a224 */ /* 0x004fe400078e0077 */
[----:B------:R-:W-:Y:S01]  /*d5f0*/  @!P2 IMAD.MOV.U32 R103, RZ, RZ, R196 ;  /* 0x000000ffff67a224 */ /* 0x000fe200078e00c4 */
[----:B------:R-:W2:Y:S04]  /*d600*/  LDL R119, [R1+0x130] ;  /* 0x0001300001777983 */ /* 0x000ea80000100800 */
[----:B------:R0:W2:Y:S01]  /*d610*/  @!P2 LDG.E.U8 R149, desc[UR20][R102.64] ;  /* 0x000000146695a981 */ /* 0x0000a2000c1e1100 */
[----:B------:R-:W-:-:S02]  /*d620*/  ISETP.GE.AND P2, PT, R0, UR22, PT ;  /* 0x0000001600007c0c */ /* 0x000fc4000bf46270 */
[----:B------:R-:W-:Y:S02]  /*d630*/  SHF.R.U32.HI R0, RZ, 0x6, R118 ;  /* 0x00000006ff007819 */ /* 0x000fe40000011676 */
[----:B------:R-:W2:Y:S01]  /*d640*/  LDL R118, [R1+0x134] ;  /* 0x0001340001767983 */ /* 0x000ea20000100800 */
        /* <DEDUP_REMOVED lines=16> */
[----:B------:R-:W-:Y:S01]  /*d750*/  SHF.R.U32.HI R0, RZ, 0x6, R245 ;  /* 0x00000006ff007819 */ /* 0x000fe200000116f5 */
[----:B0-----:R-:W-:Y:S01]  /*d760*/  @!P0 IMAD.MOV.U32 R102, RZ, RZ, R190 ;  /* 0x000000ffff668224 */ /* 0x001fe200078e00be */
[----:B------:R-:W-:Y:S02]  /*d770*/  PRMT R134, RZ, 0x7610, R134 ;  /* 0x00007610ff867816 */ /* 0x000fe40000000086 */
[----:B------:R-:W-:Y:S01]  /*d780*/  SGXT.U32 R0, R0, 0x1 ;  /* 0x000000010000781a */ /* 0x000fe20000000000 */
[----:B------:R-:W-:-:S03]  /*d790*/  @!P0 IMAD.MOV.U32 R103, RZ, RZ, R189 ;  /* 0x000000ffff678224 */ /* 0x000fc600078e00bd */
[----:B------:R-:W-:Y:S02]  /*d7a0*/  LOP3.LUT R0, R0, 0x7c, RZ, 0xfc, !PT ;  /* 0x0000007c00007812 */ /* 0x000fe400078efcff */
[----:B------:R0:W2:Y:S01]  /*d7b0*/  @!P0 LDG.E.U8 R134, desc[UR20][R102.64] ;  /* 0x0000001466868981 */ /* 0x0000a2000c1e1100 */
[----:B------:R-:W-:Y:S02]  /*d7c0*/  PRMT R110, RZ, 0x7610, R110 ;  /* 0x00007610ff6e7816 */ /* 0x000fe4000000006e */
[----:B------:R-:W-:Y:S02]  /*d7d0*/  ISETP.GE.AND P0, PT, R0, UR22, PT ;  /* 0x0000001600007c0c */ /* 0x000fe4000bf06270 */
[----:B------:R-:W-:Y:S01]  /*d7e0*/  LEA.HI R0, R245, 0x7e, RZ, 0x1a ;  /* 0x0000007ef5007811 */ /* 0x000fe200078fd0ff */
[----:B0-----:R-:W-:Y:S02]  /*d7f0*/  @!P2 IMAD.MOV.U32 R102, RZ, RZ, R193 ;  /* 0x000000ffff66a224 */ /* 0x001fe400078e00c1 */
[----:B------:R-:W-:-:S05]  /*d800*/  @!P2 IMAD.MOV.U32 R103, RZ, RZ, R191 ;  /* 0x000000ffff67a224 */ /* 0x000fca00078e00bf */
[----:B------:R3:W2:Y:S01]  /*d810*/  @!P2 LDG.E.U8 R110, desc[UR20][R102.64] ;  /* 0x00000014666ea981 */ /* 0x0006a2000c1e1100 */
[----:B------:R-:W-:Y:S02]  /*d820*/  ISETP.GE.AND P2, PT, R0, UR22, PT ;  /* 0x0000001600007c0c */ /* 0x000fe4000bf46270 */
[----:B------:R-:W-:Y:S02]  /*d830*/  PRMT R133, RZ, 0x7610, R133 ;  /* 0x00007610ff857816 */ /* 0x000fe40000000085 */
[----:B------:R-:W-:Y:S01]  /*d840*/  PRMT R109, RZ, 0x7610, R109 ;  /* 0x00007610ff6d7816 */ /* 0x000fe2000000006d */
[----:B---3--:R-:W-:Y:S02]  /*d850*/  @!P0 IMAD.MOV.U32 R102, RZ, RZ, R121 ;  /* 0x000000ffff668224 */ /* 0x008fe400078e0079 */
[----:B----4-:R-:W-:Y:S01]  /*d860*/  @!P0 IMAD.MOV.U32 R103, RZ, RZ, R227 ;  /* 0x000000ffff678224 */ /* 0x010fe200078e00e3 */
[----:B------:R-:W-:Y:S01]  /*d870*/  LOP3.LUT R0, R245, 0x7f, RZ, 0xc0, !PT ;  /* 0x0000007ff5007812 */ /* 0x000fe200078ec0ff */
[----:B------:R-:W3:Y:S04]  /*d880*/  LDL R227, [R1+0xe4] ;  /* 0x0000e40001e37983 */ /* 0x000ee80000100800 */
[----:B------:R2:W4:Y:S01]  /*d890*/  @!P0 LDG.E.U8 R133, desc[UR20][R102.64] ;  /* 0x0000001466858981 */ /* 0x000522000c1e1100 */
[----:B------:R-:W-:-:S02]  /*d8a0*/  ISETP.GE.AND P0, PT, R0, UR22, PT ;  /* 0x0000001600007c0c */ /* 0x000fc4000bf06270 */
[----:B------:R-:W-:Y:S01]  /*d8b0*/  PRMT R108, RZ, 0x7610, R108 ;  /* 0x00007610ff6c7816 */ /* 0x000fe2000000006c */
[----:B------:R-:W3:Y:S01]  /*d8c0*/  LDL R121, [R1+0xe8] ;  /* 0x0000e80001797983 */ /* 0x000ee20000100800 */
[----:B------:R-:W-:Y:S02]  /*d8d0*/  PRMT R107, RZ, 0x7610, R107 ;  /* 0x00007610ff6b7816 */ /* 0x000fe4000000006b */
[----:B------:R-:W-:Y:S02]  /*d8e0*/  PRMT R106, RZ, 0x7610, R106 ;  /* 0x00007610ff6a7816 */ /* 0x000fe4000000006a */
[----:B------:R-:W-:Y:S01]  /*d8f0*/  PRMT R105, RZ, 0x7610, R105 ;  /* 0x00007610ff697816 */ /* 0x000fe20000000069 */
[----:B--2---:R-:W-:Y:S02]  /*d900*/  @!P2 IMAD.MOV.U32 R103, RZ, RZ, R119 ;  /* 0x000000ffff67a224 */ /* 0x004fe400078e0077 */
[----:B------:R-:W2:Y:S01]  /*d910*/  LDL R119, [R1+0x64] ;  /* 0x0000640001777983 */ /* 0x000ea20000100800 */
[----:B------:R-:W-:-:S03]  /*d920*/  @!P2 IMAD.MOV.U32 R102, RZ, RZ, R118 ;  /* 0x000000ffff66a224 */ /* 0x000fc600078e0076 */
[----:B------:R-:W2:Y:S04]  /*d930*/  LDL R118, [R1+0x68] ;  /* 0x0000680001767983 */ /* 0x000ea80000100800 */
[----:B------:R0:W2:Y:S01]  /*d940*/  @!P2 LDG.E.U8 R109, desc[UR20][R102.64] ;  /* 0x00000014666da981 */ /* 0x0000a2000c1e1100 */
[----:B------:R-:W-:Y:S01]  /*d950*/  BAR.SYNC.DEFER_BLOCKING 0x0 ;  /* 0x0000000000007b1d */ /* 0x000fe20000010000 */
[----:B0-----:R-:W-:Y:S02]  /*d960*/  @!P0 IMAD.MOV.U32 R102, RZ, RZ, R198 ;  /* 0x000000ffff668224 */ /* 0x001fe400078e00c6 */
[----:B------:R-:W-:-:S05]  /*d970*/  @!P0 IMAD.MOV.U32 R103, RZ, RZ, R197 ;  /* 0x000000ffff678224 */ /* 0x000fca00078e00c5 */
[----:B------:R0:W2:Y:S02]  /*d980*/  @!P0 LDG.E.U8 R108, desc[UR20][R102.64] ;  /* 0x00000014666c8981 */ /* 0x0000a4000c1e1100 */
        /* <DEDUP_REMOVED lines=8> */
[----:B------:R0:W2:Y:S04]  /*da10*/  @!P0 LDG.E.U8 R105, desc[UR20][R102.64] ;  /* 0x0000001466698981 */ /* 0x0000a8000c1e1100 */
[----:B------:R-:W0:Y:S04]  /*da20*/  LDL R102, [R1+0x24] ;  /* 0x0000240001667983 */ /* 0x000e280000100800 */
[----:B------:R-:W0:Y:S01]  /*da30*/  LDL R103, [R1+0x28] ;  /* 0x0000280001677983 */ /* 0x000e220000100800 */
[----:B------:R-:W-:-:S03]  /*da40*/  PRMT R104, RZ, 0x7610, R104 ;  /* 0x00007610ff687816 */ /* 0x000fc60000000068 */
[----:B------:R-:W-:Y:S04]  /*da50*/  STS.U8 [R0+UR9+0x4000], R116 ;  /* 0x0040007400007988 */ /* 0x000fe80008000009 */
[----:B------:R-:W-:Y:S04]  /*da60*/  STS.U8 [R0+UR9+0x4200], R120 ;  /* 0x0042007800007988 */ /* 0x000fe80008000009 */
[----:B------:R-:W-:Y:S04]  /*da70*/  STS.U8 [R0+UR9+0x4400], R123 ;  /* 0x0044007b00007988 */ /* 0x000fe80008000009 */
[----:B------:R-:W-:Y:S04]  /*da80*/  STS.U8 [R0+UR9+0x4600], R122 ;  /* 0x0046007a00007988 */ /* 0x000fe80008000009 */
[----:B------:R1:W-:Y:S04]  /*da90*/  STS.U8 [R0+UR9+0x4800], R125 ;  /* 0x0048007d00007988 */ /* 0x0003e80008000009 */
[----:B------:R3:W-:Y:S04]  /*daa0*/  STS.U8 [R0+UR9+0x4a00], R124 ;  /* 0x004a007c00007988 */ /* 0x0007e80008000009 */
[----:B-1----:R-:W4:Y:S04]  /*dab0*/  LDL R125, [R1+0x30] ;  /* 0x00003000017d7983 */ /* 0x002f280000100800 */
[----:B---3--:R-:W4:Y:S01]  /*dac0*/  LDL R124, [R1+0x2c] ;  /* 0x00002c00017c7983 */ /* 0x008f220000100800 */
[----:B0-----:R-:W-:-:S04]  /*dad0*/  @!P0 LOP3.LUT R103, R103, R102, RZ, 0x3c, !PT ;  /* 0x0000006667678212 */ /* 0x001fc800078e3cff */
[----:B------:R-:W-:-:S04]  /*dae0*/  @!P0 LOP3.LUT R102, R103, R102, RZ, 0x3c, !PT ;  /* 0x0000006667668212 */ /* 0x000fc800078e3cff */
[----:B------:R-:W-:-:S05]  /*daf0*/  @!P0 LOP3.LUT R103, R103, R102, RZ, 0x3c, !PT ;  /* 0x0000006667678212 */ /* 0x000fca00078e3cff */
[----:B------:R0:W3:Y:S02]  /*db00*/  @!P0 LDG.E.U8 R104, desc[UR20][R102.64] ;  /* 0x0000001466688981 */ /* 0x0000e4000c1e1100 */
[----:B0-----:R-:W-:-:S06]  /*db10*/  PRMT R103, RZ, 0x7610, R103 ;  /* 0x00007610ff677816 */ /* 0x001fcc0000000067 */
[----:B--2---:R0:W2:Y:S04]  /*db20*/  @!P0 LDG.E.U8 R103, desc[UR20][R118.64] ;  /* 0x0000001476678981 */ /* 0x0040a8000c1e1100 */
[----:B------:R-:W0:Y:S04]  /*db30*/  LDL R118, [R1+0xa4] ;  /* 0x0000a40001767983 */ /* 0x000e280000100800 */
[----:B------:R-:W0:Y:S01]  /*db40*/  LDL R119, [R1+0xa8] ;  /* 0x0000a80001777983 */ /* 0x000e220000100800 */
[----:B------:R-:W-:Y:S02]  /*db50*/  PRMT R102, RZ, 0x7610, R102 ;  /* 0x00007610ff667816 */ /* 0x000fe40000000066 */
[----:B------:R-:W-:Y:S01]  /*db60*/  PRMT R116, RZ, 0x7610, R116 ;  /* 0x00007610ff747816 */ /* 0x000fe20000000074 */
[----:B------:R-:W-:-:S02]  /*db70*/  @!P0 IMAD.MOV.U32 R120, RZ, RZ, R200 ;  /* 0x000000ffff788224 */ /* 0x000fc400078e00c8 */
[----:B------:R-:W-:Y:S02]  /*db80*/  @!P0 IMAD.MOV.U32 R122, RZ, RZ, R232 ;  /* 0x000000ffff7a8224 */ /* 0x000fe400078e00e8 */
[----:B------:R-:W-:Y:S01]  /*db90*/  @!P0 IMAD.MOV.U32 R123, RZ, RZ, R231 ;  /* 0x000000ffff7b8224 */ /* 0x000fe200078e00e7 */
[----:B----4-:R-:W-:-:S04]  /*dba0*/  @!P0 LOP3.LUT R125, R125, R124, RZ, 0x3c, !PT ;  /* 0x0000007c7d7d8212 */ /* 0x010fc800078e3cff */
[----:B------:R-:W-:-:S04]  /*dbb0*/  @!P0 LOP3.LUT R124, R125, R124, RZ, 0x3c, !PT ;  /* 0x0000007c7d7c8212 */ /* 0x000fc800078e3cff */
[----:B------:R-:W-:Y:S01]  /*dbc0*/  @!P0 LOP3.LUT R125, R125, R124, RZ, 0x3c, !PT ;  /* 0x0000007c7d7d8212 */ /* 0x000fe200078e3cff */
[----:B------:R1:W-:Y:S04]  /*dbd0*/  STS.U8 [R0+UR9+0x4c00], R127 ;  /* 0x004c007f00007988 */ /* 0x0003e80008000009 */
[----:B------:R4:W-:Y:S04]  /*dbe0*/  STS.U8 [R0+UR9+0x4e00], R126 ;  /* 0x004e007e00007988 */ /* 0x0009e80008000009 */
[----:B-1----:R-:W2:Y:S04]  /*dbf0*/  LDL R127, [R1+0xb0] ;  /* 0x0000b000017f7983 */ /* 0x002ea80000100800 */
[----:B----4-:R-:W2:Y:S01]  /*dc00*/  LDL R126, [R1+0xac] ;  /* 0x0000ac00017e7983 */ /* 0x010ea20000100800 */
[----:B0-----:R-:W-:-:S04]  /*dc10*/  @!P0 LOP3.LUT R119, R119, R118, RZ, 0x3c, !PT ;  /* 0x0000007677778212 */ /* 0x001fc800078e3cff */
[----:B------:R-:W-:-:S04]  /*dc20*/  @!P0 LOP3.LUT R118, R119, R118, RZ, 0x3c, !PT ;  /* 0x0000007677768212 */ /* 0x000fc800078e3cff */
[----:B------:R-:W-:-:S05]  /*dc30*/  @!P0 LOP3.LUT R119, R119, R118, RZ, 0x3c, !PT ;  /* 0x0000007677778212 */ /* 0x000fca00078e3cff */
[----:B------:R0:W4:Y:S02]  /*dc40*/  @!P0 LDG.E.U8 R102, desc[UR20][R118.64] ;  /* 0x0000001476668981 */ /* 0x000124000c1e1100 */
[----:B0-----:R-:W-:Y:S02]  /*dc50*/  @!P0 IMAD.MOV.U32 R118, RZ, RZ, R121 ;  /* 0x000000ffff768224 */ /* 0x001fe400078e0079 */
[----:B------:R-:W-:Y:S02]  /*dc60*/  @!P0 IMAD.MOV.U32 R119, RZ, RZ, R227 ;  /* 0x000000ffff778224 */ /* 0x000fe400078e00e3 */
[----:B------:R-:W-:Y:S01]  /*dc70*/  @!P0 IMAD.MOV.U32 R121, RZ, RZ, R199 ;  /* 0x000000ffff798224 */ /* 0x000fe200078e00c7 */
[----:B------:R-:W3:Y:S04]  /*dc80*/  LDL R227, [R1+0xf0] ;  /* 0x0000f00001e37983 */ /* 0x000ee80000100800 */
[----:B------:R0:W3:Y:S02]  /*dc90*/  @!P0 LDG.E.U8 R116, desc[UR20][R118.64] ;  /* 0x0000001476748981 */ /* 0x0000e4000c1e1100 */
[----:B0-----:R-:W-:-:S02]  /*dca0*/  PRMT R118, RZ, 0x7610, R118 ;  /* 0x00007610ff767816 */ /* 0x001fc40000000076 */
[----:B------:R-:W-:-:S04]  /*dcb0*/  PRMT R119, RZ, 0x7610, R119 ;  /* 0x00007610ff777816 */ /* 0x000fc80000000077 */
[----:B------:R0:W3:Y:S02]  /*dcc0*/  @!P0 LDG.E.U8 R118, desc[UR20][R120.64] ;  /* 0x0000001478768981 */ /* 0x0000e4000c1e1100 */
[----:B0-----:R-:W-:Y:S02]  /*dcd0*/  @!P0 IMAD.MOV.U32 R120, RZ, RZ, R216 ;  /* 0x000000ffff788224 */ /* 0x001fe400078e00d8 */
[----:B------:R-:W-:-:S05]  /*dce0*/  @!P0 IMAD.MOV.U32 R121, RZ, RZ, R215 ;  /* 0x000000ffff798224 */ /* 0x000fca00078e00d7 */
[----:B------:R0:W3:Y:S02]  /*dcf0*/  @!P0 LDG.E.U8 R119, desc[UR20][R120.64] ;  /* 0x0000001478778981 */ /* 0x0000e4000c1e1100 */
[----:B0-----:R-:W-:Y:S02]  /*dd00*/  PRMT R120, RZ, 0x7610, R120 ;  /* 0x00007610ff787816 */ /* 0x001fe40000000078 */
[----:B------:R-:W-:-:S04]  /*dd10*/  PRMT R121, RZ, 0x7610, R121 ;  /* 0x00007610ff797816 */ /* 0x000fc80000000079 */
[----:B------:R0:W3:Y:S02]  /*dd20*/  @!P0 LDG.E.U8 R120, desc[UR20][R122.64] ;  /* 0x000000147a788981 */ /* 0x0000e4000c1e1100 */
[----:B0-----:R-:W-:Y:S02]  /*dd30*/  @!P0 IMAD.MOV.U32 R122, RZ, RZ, R249 ;  /* 0x000000ffff7a8224 */ /* 0x001fe400078e00f9 */
[----:B------:R-:W-:-:S05]  /*dd40*/  @!P0 IMAD.MOV.U32 R123, RZ, RZ, R248 ;  /* 0x000000ffff7b8224 */ /* 0x000fca00078e00f8 */
[----:B------:R0:W3:Y:S02]  /*dd50*/  @!P0 LDG.E.U8 R121, desc[UR20][R122.64] ;  /* 0x000000147a798981 */ /* 0x0000e4000c1e1100 */
[----:B0-----:R-:W-:-:S06]  /*dd60*/  PRMT R122, RZ, 0x7610, R122 ;  /* 0x00007610ff7a7816 */ /* 0x001fcc000000007a */
[----:B------:R0:W3:Y:S04]  /*dd70*/  @!P0 LDG.E.U8 R122, desc[UR20][R124.64] ;  /* 0x000000147c7a8981 */ /* 0x0000e8000c1e1100 */
[----:B------:R-:W0:Y:S04]  /*dd80*/  LDL R124, [R1+0x6c] ;  /* 0x00006c00017c7983 */ /* 0x000e280000100800 */
[----:B------:R-:W0:Y:S01]  /*dd90*/  LDL R125, [R1+0x70] ;  /* 0x00007000017d7983 */ /* 0x000e220000100800 */
[----:B------:R-:W-:Y:S02]  /*dda0*/  PRMT R123, RZ, 0x7610, R123 ;  /* 0x00007610ff7b7816 */ /* 0x000fe4000000007b */
[----:B--2---:R-:W-:-:S04]  /*ddb0*/  @!P0 LOP3.LUT R127, R127, R126, RZ, 0x3c, !PT ;  /* 0x0000007e7f7f8212 */ /* 0x004fc800078e3cff */
[----:B------:R-:W-:-:S04]  /*ddc0*/  @!P0 LOP3.LUT R126, R127, R126, RZ, 0x3c, !PT ;  /* 0x0000007e7f7e8212 */ /* 0x000fc800078e3cff */
[----:B------:R-:W-:Y:S02]  /*ddd0*/  @!P0 LOP3.LUT R127, R127, R126, RZ, 0x3c, !PT ;  /* 0x0000007e7f7f8212 */ /* 0x000fe400078e3cff */
[----:B0-----:R-:W-:-:S04]  /*dde0*/  @!P0 LOP3.LUT R125, R125, R124, RZ, 0x3c, !PT ;  /* 0x0000007c7d7d8212 */ /* 0x001fc800078e3cff */
[----:B------:R-:W-:-:S04]  /*ddf0*/  @!P0 LOP3.LUT R124, R125, R124, RZ, 0x3c, !PT ;  /* 0x0000007c7d7c8212 */ /* 0x000fc800078e3cff */
[----:B------:R-:W-:-:S05]  /*de00*/  @!P0 LOP3.LUT R125, R125, R124, RZ, 0x3c, !PT ;  /* 0x0000007c7d7d8212 */ /* 0x000fca00078e3cff */
[----:B------:R0:W2:Y:S02]  /*de10*/  @!P0 LDG.E.U8 R123, desc[UR20][R124.64] ;  /* 0x000000147c7b8981 */ /* 0x0000a4000c1e1100 */
[----:B0-----:R-:W-:-:S06]  /*de20*/  PRMT R124, RZ, 0x7610, R124 ;  /* 0x00007610ff7c7816 */ /* 0x001fcc000000007c */
[----:B------:R3:W2:Y:S04]  /*de30*/  @!P0 LDG.E.U8 R124, desc[UR20][R126.64] ;  /* 0x000000147e7c8981 */ /* 0x0006a8000c1e1100 */
[----:B------:R-:W2:Y:S01]  /*de40*/  LDL R127, [R1+0xec] ;  /* 0x0000ec00017f7983 */ /* 0x000ea20000100800 */
[----:B------:R-:W-:Y:S01]  /*de50*/  PRMT R125, RZ, 0x7610, R125 ;  /* 0x00007610ff7d7816 */ /* 0x000fe2000000007d */
[----:B---3--:R-:W-:Y:S02]  /*de60*/  @!P0 IMAD.MOV.U32 R126, RZ, RZ, R227 ;  /* 0x000000ffff7e8224 */ /* 0x008fe400078e00e3 */
[----:B------:R-:W-:Y:S04]  /*de70*/  STS.U8 [R0+UR9+0x5000], R167 ;  /* 0x005000a700007988 */ /* 0x000fe80008000009 */
[----:B------:R0:W-:Y:S04]  /*de80*/  STS.U8 [R0+UR9+0x5200], R128 ;  /* 0x0052008000007988 */ /* 0x0001e80008000009 */
[----:B------:R1:W-:Y:S04]  /*de90*/  STS.U8 [R0+UR9+0x5400], R129 ;  /* 0x0054008100007988 */ /* 0x0003e80008000009 */
[----:B------:R-:W3:Y:S01]  /*dea0*/  LDL R227, [R1+0x38] ;  /* 0x0000380001e37983 */ /* 0x000ee20000100800 */
[----:B0-----:R-:W-:-:S02]  /*deb0*/  PRMT R128, RZ, 0x7610, R128 ;  /* 0x00007610ff807816 */ /* 0x001fc40000000080 */
[----:B-1----:R-:W-:Y:S01]  /*dec0*/  PRMT R129, RZ, 0x7610, R129 ;  /* 0x00007610ff817816 */ /* 0x002fe20000000081 */
[----:B------:R0:W-:Y:S04]  /*ded0*/  STS.U8 [R0+UR9+0x5600], R130 ;  /* 0x0056008200007988 */ /* 0x0001e80008000009 */
[----:B------:R1:W-:Y:S01]  /*dee0*/  STS.U8 [R0+UR9+0x5800], R131 ;  /* 0x0058008300007988 */ /* 0x0003e20008000009 */
[----:B0-----:R-:W-:Y:S02]  /*def0*/  PRMT R130, RZ, 0x7610, R130 ;  /* 0x00007610ff827816 */ /* 0x001fe40000000082 */
[----:B-1----:R-:W-:Y:S01]  /*df00*/  PRMT R131, RZ, 0x7610, R131 ;  /* 0x00007610ff837816 */ /* 0x002fe20000000083 */
[----:B--2---:R0:W2:Y:S02]  /*df10*/  @!P0 LDG.E.U8 R125, desc[UR20][R126.64] ;  /* 0x000000147e7d8981 */ /* 0x0040a4000c1e1100 */
[----:B0-----:R-:W-:-:S02]  /*df20*/  @!P0 IMAD.MOV.U32 R126, RZ, RZ, R202 ;  /* 0x000000ffff7e8224 */ /* 0x001fc400078e00ca */
        /* <DEDUP_REMOVED lines=11> */
[----:B------:R-:W2:Y:S01]  /*dfe0*/  LDL R127, [R1+0x34] ;  /* 0x00003400017f7983 */ /* 0x000ea20000100800 */
[----:B---3--:R-:W-:-:S03]  /*dff0*/  @!P0 IMAD.MOV.U32 R126, RZ, RZ, R227 ;  /* 0x000000ffff7e8224 */ /* 0x008fc600078e00e3 */
[----:B------:R0:W-:Y:S02]  /*e000*/  STS.U8 [R0+UR9+0x5a00], R132 ;  /* 0x005a008400007988 */ /* 0x0001e40008000009 */
[----:B0-----:R-:W-:-:S06]  /*e010*/  PRMT R132, RZ, 0x7610, R132 ;  /* 0x00007610ff847816 */ /* 0x001fcc0000000084 */
[----:B--2---:R0:W2:Y:S04]  /*e020*/  @!P0 LDG.E.U8 R132, desc[UR20][R126.64] ;  /* 0x000000147e848981 */ /* 0x0040a8000c1e1100 */
[----:B------:R-:W0:Y:S04]  /*e030*/  LDL R126, [R1+0x74] ;  /* 0x00007400017e7983 */ /* 0x000e280000100800 */
[----:B------:R-:W0:Y:S04]  /*e040*/  LDL R127, [R1+0x78] ;  /* 0x00007800017f7983 */ /* 0x000e280000100800 */
[----:B------:R1:W-:Y:S02]  /*e050*/  STS.U8 [R0+UR9+0x5c00], R166 ;  /* 0x005c00a600007988 */ /* 0x0003e40008000009 */
[----:B-1----:R-:W-:-:S02]  /*e060*/  PRMT R166, RZ, 0x7610, R166 ;  /* 0x00007610ffa67816 */ /* 0x002fc400000000a6 */
[----:B0-----:R-:W-:-:S04]  /*e070*/  @!P0 LOP3.LUT R127, R127, R126, RZ, 0x3c, !PT ;  /* 0x0000007e7f7f8212 */ /* 0x001fc800078e3cff */
[----:B------:R-:W-:-:S04]  /*e080*/  @!P0 LOP3.LUT R126, R127, R126, RZ, 0x3c, !PT ;  /* 0x0000007e7f7e8212 */ /* 0x000fc800078e3cff */
[----:B------:R-:W-:-:S05]  /*e090*/  @!P0 LOP3.LUT R127, R127, R126, RZ, 0x3c, !PT ;  /* 0x0000007e7f7f8212 */ /* 0x000fca00078e3cff */
[----:B------:R0:W3:Y:S04]  /*e0a0*/  @!P0 LDG.E.U8 R166, desc[UR20][R126.64] ;  /* 0x000000147ea68981 */ /* 0x0000e8000c1e1100 */
[----:B------:R-:W0:Y:S04]  /*e0b0*/  LDL R126, [R1+0xb4] ;  /* 0x0000b400017e7983 */ /* 0x000e280000100800 */
[----:B------:R-:W0:Y:S04]  /*e0c0*/  LDL R127, [R1+0xb8] ;  /* 0x0000b800017f7983 */ /* 0x000e280000100800 */
[----:B------:R1:W-:Y:S02]  /*e0d0*/  STS.U8 [R0+UR9+0x5e00], R165 ;  /* 0x005e00a500007988 */ /* 0x0003e40008000009 */
[----:B-1----:R-:W-:Y:S01]  /*e0e0*/  PRMT R165, RZ, 0x7610, R165 ;  /* 0x00007610ffa57816 */ /* 0x002fe200000000a5 */
[----:B------:R-:W1:Y:S01]  /*e0f0*/  S2R R227, SR_TID.X ;  /* 0x0000000000e37919 */ /* 0x000e620000002100 */
[----:B0-----:R-:W-:-:S04]  /*e100*/  @!P0 LOP3.LUT R127, R127, R126, RZ, 0x3c, !PT ;  /* 0x0000007e7f7f8212 */ /* 0x001fc800078e3cff */
[----:B------:R-:W-:-:S04]  /*e110*/  @!P0 LOP3.LUT R126, R127, R126, RZ, 0x3c, !PT ;  /* 0x0000007e7f7e8212 */ /* 0x000fc800078e3cff */
[----:B------:R-:W-:-:S05]  /*e120*/  @!P0 LOP3.LUT R127, R127, R126, RZ, 0x3c, !PT ;  /* 0x0000007e7f7f8212 */ /* 0x000fca00078e3cff */
[----:B------:R0:W2:Y:S04]  /*e130*/  @!P0 LDG.E.U8 R165, desc[UR20][R126.64] ;  /* 0x000000147ea58981 */ /* 0x0000a8000c1e1100 */
[----:B------:R-:W0:Y:S04]  /*e140*/  LDL R126, [R1+0xf4] ;  /* 0x0000f400017e7983 */ /* 0x000e280000100800 */
[----:B------:R-:W0:Y:S01]  /*e150*/  LDL R127, [R1+0xf8] ;  /* 0x0000f800017f7983 */ /* 0x000e220000100800 */
[----:B-1----:R-:W-:-:S04]  /*e160*/  LOP3.LUT R227, R227, 0x7f, RZ, 0xc0, !PT ;  /* 0x0000007fe3e37812 */ /* 0x002fc800078ec0ff */
[----:B------:R-:W-:-:S05]  /*e170*/  LOP3.LUT R227, R227, 0x10, RZ, 0x3c, !PT ;  /* 0x00000010e3e37812 */ /* 0x000fca00078e3cff */
[----:B------:R1:W-:Y:S04]  /*e180*/  STS.U8 [R227+UR9+0x4080], R164 ;  /* 0x004080a4e3007988 */ /* 0x0003e80008000009 */
[----:B------:R3:W-:Y:S01]  /*e190*/  STS.U8 [R227+UR9+0x4280], R163 ;  /* 0x004280a3e3007988 */ /* 0x0007e20008000009 */
[----:B-1----:R-:W-:Y:S02]  /*e1a0*/  PRMT R164, RZ, 0x7610, R164 ;  /* 0x00007610ffa47816 */ /* 0x002fe400000000a4 */
[----:B---3--:R-:W-:Y:S01]  /*e1b0*/  PRMT R163, RZ, 0x7610, R163 ;  /* 0x00007610ffa37816 */ /* 0x008fe200000000a3 */
[----:B------:R1:W-:Y:S04]  /*e1c0*/  STS.U8 [R227+UR9+0x4480], R162 ;  /* 0x004480a2e3007988 */ /* 0x0003e80008000009 */
[----:B------:R3:W-:Y:S01]  /*e1d0*/  STS.U8 [R227+UR9+0x4680], R161 ;  /* 0x004680a1e3007988 */ /* 0x0007e20008000009 */
[----:B-1----:R-:W-:-:S02]  /*e1e0*/  PRMT R162, RZ, 0x7610, R162 ;  /* 0x00007610ffa27816 */ /* 0x002fc400000000a2 */
[----:B---3--:R-:W-:Y:S02]  /*e1f0*/  PRMT R161, RZ, 0x7610, R161 ;  /* 0x00007610ffa17816 */ /* 0x008fe400000000a1 */
[----:B0-----:R-:W-:-:S04]  /*e200*/  @!P0 LOP3.LUT R127, R127, R126, RZ, 0x3c, !PT ;  /* 0x0000007e7f7f8212 */ /* 0x001fc800078e3cff */
[----:B------:R-:W-:-:S04]  /*e210*/  @!P0 LOP3.LUT R126, R127, R126, RZ, 0x3c, !PT ;  /* 0x0000007e7f7e8212 */ /* 0x000fc800078e3cff */
[----:B------:R-:W-:-:S05]  /*e220*/  @!P0 LOP3.LUT R127, R127, R126, RZ, 0x3c, !PT ;  /* 0x0000007e7f7f8212 */ /* 0x000fca00078e3cff */
[----:B------:R0:W3:Y:S02]  /*e230*/  @!P0 LDG.E.U8 R164, desc[UR20][R126.64] ;  /* 0x000000147ea48981 */ /* 0x0000e4000c1e1100 */
        /* <DEDUP_REMOVED lines=9> */
[----:B------:R-:W0:Y:S04]  /*e2d0*/  LDL R127, [R1] ;  /* 0x00000000017f7983 */ /* 0x000e280000100800 */
[----:B------:R1:W-:Y:S02]  /*e2e0*/  STS.U8 [R227+UR9+0x4880], R160 ;  /* 0x004880a0e3007988 */ /* 0x0003e40008000009 */
[----:B-1----:R-:W-:Y:S01]  /*e2f0*/  PRMT R160, RZ, 0x7610, R160 ;  /* 0x00007610ffa07816 */ /* 0x002fe200000000a0 */
[----:B0-----:R-:W-:-:S02]  /*e300*/  @!P0 IMAD.MOV.U32 R126, RZ, RZ, R127 ;  /* 0x000000ffff7e8224 */ /* 0x001fc400078e007f */
[----:B------:R-:W-:-:S05]  /*e310*/  @!P0 IMAD.MOV.U32 R127, RZ, RZ, R252 ;  /* 0x000000ffff7f8224 */ /* 0x000fca00078e00fc */
[----:B------:R0:W2:Y:S04]  /*e320*/  @!P0 LDG.E.U8 R160, desc[UR20][R126.64] ;  /* 0x000000147ea08981 */ /* 0x0000a8000c1e1100 */
[----:B------:R-:W0:Y:S04]  /*e330*/  LDL R126, [R1+0x3c] ;  /* 0x00003c00017e7983 */ /* 0x000e280000100800 */
[----:B------:R-:W0:Y:S04]  /*e340*/  LDL R127, [R1+0x40] ;  /* 0x00004000017f7983 */ /* 0x000e280000100800 */
[----:B------:R1:W-:Y:S02]  /*e350*/  STS.U8 [R227+UR9+0x4a80], R159 ;  /* 0x004a809fe3007988 */ /* 0x0003e40008000009 */
[----:B-1----:R-:W-:-:S02]  /*e360*/  PRMT R159, RZ, 0x7610, R159 ;  /* 0x00007610ff9f7816 */ /* 0x002fc4000000009f */
[----:B0-----:R-:W-:-:S04]  /*e370*/  @!P0 LOP3.LUT R127, R127, R126, RZ, 0x3c, !PT ;  /* 0x0000007e7f7f8212 */ /* 0x001fc800078e3cff */
[----:B------:R-:W-:-:S04]  /*e380*/  @!P0 LOP3.LUT R126, R127, R126, RZ, 0x3c, !PT ;  /* 0x0000007e7f7e8212 */ /* 0x000fc800078e3cff */
[----:B------:R-:W-:-:S05]  /*e390*/  @!P0 LOP3.LUT R127, R127, R126, RZ, 0x3c, !PT ;  /* 0x0000007e7f7f8212 */ /* 0x000fca00078e3cff */
        /* <DEDUP_REMOVED lines=19> */
[----:B------:R1:W-:Y:S04]  /*e4d0*/  STS.U8 [R227+UR9+0x5080], R156 ;  /* 0x0050809ce3007988 */ /* 0x0003e80008000009 */
[----:B------:R3:W-:Y:S01]  /*e4e0*/  STS.U8 [R227+UR9+0x5280], R155 ;  /* 0x0052809be3007988 */ /* 0x0007e20008000009 */
[----:B-1----:R-:W-:-:S02]  /*e4f0*/  PRMT R156, RZ, 0x7610, R156 ;  /* 0x00007610ff9c7816 */ /* 0x002fc4000000009c */
[----:B---3--:R-:W-:Y:S01]  /*e500*/  PRMT R155, RZ, 0x7610, R155 ;  /* 0x00007610ff9b7816 */ /* 0x008fe2000000009b */
[----:B------:R1:W-:Y:S04]  /*e510*/  STS.U8 [R227+UR9+0x5480], R154 ;  /* 0x0054809ae3007988 */ /* 0x0003e80008000009 */
[----:B------:R3:W-:Y:S01]  /*e520*/  STS.U8 [R227+UR9+0x5680], R153 ;  /* 0x00568099e3007988 */ /* 0x0007e20008000009 */
[----:B-1----:R-:W-:Y:S02]  /*e530*/  PRMT R154, RZ, 0x7610, R154 ;  /* 0x00007610ff9a7816 */ /* 0x002fe4000000009a */
        /* <DEDUP_REMOVED lines=42> */
[----:B------:R-:W2:Y:S01]  /*e7e0*/  LDL.LU R227, [R1+0x148] ;  /* 0x0001480001e37983 */ /* 0x000ea20000300800 */
[----:B0-----:R-:W-:-:S04]  /*e7f0*/  @!P0 LOP3.LUT R127, R127, R126, RZ, 0x3c, !PT ;  /* 0x0000007e7f7f8212 */ /* 0x001fc800078e3cff */
[----:B------:R-:W-:-:S04]  /*e800*/  @!P0 LOP3.LUT R126, R127, R126, RZ, 0x3c, !PT ;  /* 0x0000007e7f7e8212 */ /* 0x000fc800078e3cff */
[----:B------:R-:W-:-:S05]  /*e810*/  @!P0 LOP3.LUT R127, R127, R126, RZ, 0x3c, !PT ;  /* 0x0000007e7f7f8212 */ /* 0x000fca00078e3cff */
[----:B------:R0:W2:Y:S04]  /*e820*/  @!P0 LDG.E.U8 R149, desc[UR20][R126.64] ;  /* 0x000000147e958981 */ /* 0x0000a8000c1e1100 */
[----:B------:R-:W0:Y:S04]  /*e830*/  LDL R126, [R1+0x104] ;  /* 0x00010400017e7983 */ /* 0x000e280000100800 */
[----:B------:R-:W0:Y:S01]  /*e840*/  LDL R127, [R1+0x108] ;  /* 0x00010800017f7983 */ /* 0x000e220000100800 */
[----:B------:R-:W-:-:S04]  /*e850*/  LOP3.LUT R245, R245, 0x7f, RZ, 0xc0, !PT ;  /* 0x0000007ff5f57812 */ /* 0x000fc800078ec0ff */
        /* <DEDUP_REMOVED lines=106> */
[----:B------:R-:W-:-:S05]  /*ef00*/  LOP3.LUT R0, R0, 0x30, RZ, 0x3c, !PT ;  /* 0x0000003000007812 */ /* 0x000fca00078e3cff */
[----:B------:R1:W-:Y:S01]  /*ef10*/  STS.U8 [R0+UR9+0x4180], R244 ;  /* 0x004180f400007988 */ /* 0x0003e20008000009 */
[----:B0-----:R-:W-:-:S04]  /*ef20*/  @!P0 LOP3.LUT R127, R127, R126, RZ, 0x3c, !PT ;  /* 0x0000007e7f7f8212 */ /* 0x001fc800078e3cff */
[----:B------:R-:W-:-:S04]  /*ef30*/  @!P0 LOP3.LUT R126, R127, R126, RZ, 0x3c, !PT ;  /* 0x0000007e7f7e8212 */ /* 0x000fc800078e3cff */
[----:B------:R-:W-:-:S05]  /*ef40*/  @!P0 LOP3.LUT R127, R127, R126, RZ, 0x3c, !PT ;  /* 0x0000007e7f7f8212 */ /* 0x000fca00078e3cff */
[----:B------:R0:W2:Y:S04]  /*ef50*/  @!P0 LDG.E.U8 R133, desc[UR20][R126.64] ;  /* 0x000000147e858981 */ /* 0x0000a8000c1e1100 */
[----:B------:R-:W0:Y:S04]  /*ef60*/  LDL R126, [R1+0x114] ;  /* 0x00011400017e7983 */ /* 0x000e280000100800 */
[----:B------:R-:W0:Y:S04]  /*ef70*/  LDL R127, [R1+0x118] ;  /* 0x00011800017f7983 */ /* 0x000e280000100800 */
[----:B-1----:R-:W2:Y:S01]  /*ef80*/  LDL.LU R244, [R1+0x140] ;  /* 0x0001400001f47983 */ /* 0x002ea20000300800 */
[----:B------:R-:W-:-:S03]  /*ef90*/  PRMT R167, RZ, 0x7610, R167 ;  /* 0x00007610ffa77816 */ /* 0x000fc600000000a7 */
[----:B------:R1:W-:Y:S04]  /*efa0*/  STS.U8 [R0+UR9+0x4380], R238 ;  /* 0x004380ee00007988 */ /* 0x0003e80008000009 */
[----:B------:R3:W-:Y:S01]  /*efb0*/  STS.U8 [R0+UR9+0x4580], R192 ;  /* 0x004580c000007988 */ /* 0x0007e20008000009 */
[----:B-1----:R-:W-:Y:S02]  /*efc0*/  PRMT R238, RZ, 0x7610, R238 ;  /* 0x00007610ffee7816 */ /* 0x002fe400000000ee */
[----:B---3--:R-:W-:Y:S01]  /*efd0*/  PRMT R192, RZ, 0x7610, R192 ;  /* 0x00007610ffc07816 */ /* 0x008fe200000000c0 */
[----:B------:R1:W-:Y:S02]  /*efe0*/  STS.U8 [R0+UR9+0x4780], R187 ;  /* 0x004780bb00007988 */ /* 0x0003e40008000009 */
[----:B-1----:R-:W-:-:S02]  /*eff0*/  PRMT R187, RZ, 0x7610, R187 ;  /* 0x00007610ffbb7816 */ /* 0x002fc400000000bb */
[----:B0-----:R-:W-:-:S04]  /*f000*/  @!P0 LOP3.LUT R127, R127, R126, RZ, 0x3c, !PT ;  /* 0x0000007e7f7f8212 */ /* 0x001fc800078e3cff */
[----:B------:R-:W-:-:S04]  /*f010*/  @!P0 LOP3.LUT R126, R127, R126, RZ, 0x3c, !PT ;  /* 0x0000007e7f7e8212 */ /* 0x000fc800078e3cff */
[----:B------:R-:W-:-:S05]  /*f020*/  @!P0 LOP3.LUT R127, R127, R126, RZ, 0x3c, !PT ;  /* 0x0000007e7f7f8212 */ /* 0x000fca00078e3cff */
[----:B------:R0:W3:Y:S02]  /*f030*/  @!P0 LDG.E.U8 R167, desc[UR20][R126.64] ;  /* 0x000000147ea78981 */ /* 0x0000e4000c1e1100 */
[----:B0-----:R-:W-:Y:S02]  /*f040*/  @!P0 IMAD.MOV.U32 R126, RZ, RZ, R212 ;  /* 0x000000ffff7e8224 */ /* 0x001fe400078e00d4 */
[----:B------:R-:W-:-:S05]  /*f050*/  @!P0 IMAD.MOV.U32 R127, RZ, RZ, R211 ;  /* 0x000000ffff7f8224 */ /* 0x000fca00078e00d3 */
[----:B------:R0:W3:Y:S02]  /*f060*/  @!P0 LDG.E.U8 R238, desc[UR20][R126.64] ;  /* 0x000000147eee8981 */ /* 0x0000e4000c1e1100 */
[----:B0-----:R-:W-:Y:S02]  /*f070*/  @!P0 IMAD.MOV.U32 R126, RZ, RZ, R228 ;  /* 0x000000ffff7e8224 */ /* 0x001fe400078e00e4 */
[----:B--2---:R-:W-:-:S05]  /*f080*/  @!P0 IMAD.MOV.U32 R127, RZ, RZ, R227 ;  /* 0x000000ffff7f8224 */ /* 0x004fca00078e00e3 */
        /* <DEDUP_REMOVED lines=40> */
[----:B------:R-:W5:Y:S01]  /*f310*/  LDL.LU R0, [R1+0x13c] ;  /* 0x00013c0001007983 */ /* 0x000f620000300800 */
[----:B0-----:R-:W-:-:S04]  /*f320*/  @!P0 LOP3.LUT R127, R127, R126, RZ, 0x3c, !PT ;  /* 0x0000007e7f7f8212 */ /* 0x001fc800078e3cff */
[----:B------:R-:W-:-:S04]  /*f330*/  @!P0 LOP3.LUT R126, R127, R126, RZ, 0x3c, !PT ;  /* 0x0000007e7f7e8212 */ /* 0x000fc800078e3cff */
[----:B------:R-:W-:-:S05]  /*f340*/  @!P0 LOP3.LUT R127, R127, R126, RZ, 0x3c, !PT ;  /* 0x0000007e7f7f8212 */ /* 0x000fca00078e3cff */
[----:B------:R0:W2:Y:S02]  /*f350*/  @!P0 LDG.E.U8 R115, desc[UR20][R126.64] ;  /* 0x000000147e738981 */ /* 0x0000a4000c1e1100 */
[----:B0-----:R-:W0:Y:S02]  /*f360*/  S2R R127, SR_TID.X ;  /* 0x00000000007f7919 */ /* 0x001e240000002100 */
[C---:B0-----:R-:W-:Y:S02]  /*f370*/  LOP3.LUT R126, R127.reuse, 0x7f, RZ, 0xc0, !PT ;  /* 0x0000007f7f7e7812 */ /* 0x041fe400078ec0ff */
[----:B------:R-:W-:Y:S02]  /*f380*/  LOP3.LUT R127, R127, 0x7f, RZ, 0xc0, !PT ;  /* 0x0000007f7f7f7812 */ /* 0x000fe400078ec0ff */
[----:B------:R-:W-:-:S05]  /*f390*/  LOP3.LUT R126, R126, 0x30, RZ, 0x3c, !PT ;  /* 0x000000307e7e7812 */ /* 0x000fca00078e3cff */
[----:B------:R0:W-:Y:S02]  /*f3a0*/  STS.U8 [R126+UR9+0x5380], R101 ;  /* 0x005380657e007988 */ /* 0x0001e40008000009 */
[----:B0-----:R-:W-:Y:S01]  /*f3b0*/  LOP3.LUT R101, R127, 0x30, RZ, 0x3c, !PT ;  /* 0x000000307f657812 */ /* 0x001fe200078e3cff */
[----:B------:R-:W0:Y:S04]  /*f3c0*/  S2R R126, SR_TID.X ;  /* 0x00000000007e7919 */ /* 0x000e280000002100 */
[----:B------:R1:W-:Y:S02]  /*f3d0*/  STS.U8 [R101+UR9+0x5580], R114 ;  /* 0x0055807265007988 */ /* 0x0003e40008000009 */
[----:B-1----:R-:W1:Y:S02]  /*f3e0*/  S2R R114, SR_TID.X ;  /* 0x0000000000727919 */ /* 0x002e640000002100 */
[----:B------:R0:W-:Y:S04]  /*f3f0*/  STS.U8 [R101+UR9+0x5780], R113 ;  /* 0x0057807165007988 */ /* 0x0001e80008000009 */
[----:B------:R0:W-:Y:S04]  /*f400*/  STS.U8 [R101+UR9+0x5980], R112 ;  /* 0x0059807065007988 */ /* 0x0001e80008000009 */
[----:B------:R-:W-:Y:S01]  /*f410*/  STS.U8 [R101+UR9+0x5b80], R111 ;  /* 0x005b806f65007988 */ /* 0x000fe20008000009 */
[----:B0-----:R-:W-:-:S03]  /*f420*/  LOP3.LUT R127, R126, 0x7f, RZ, 0xc0, !PT ;  /* 0x0000007f7e7f7812 */ /* 0x001fc600078ec0ff */
[----:B------:R-:W-:Y:S04]  /*f430*/  STS.U8 [R101+UR9+0x5d80], R110 ;  /* 0x005d806e65007988 */ /* 0x000fe80008000009 */
[----:B------:R-:W-:Y:S04]  /*f440*/  STS.U8 [R101+UR9+0x5f80], R109 ;  /* 0x005f806d65007988 */ /* 0x000fe80008000009 */
[----:B------:R-:W-:Y:S01]  /*f450*/  STS.U8 [R127+UR9+0x6000], R108 ;  /* 0x0060006c7f007988 */ /* 0x000fe20008000009 */
[----:B-1----:R-:W-:-:S03]  /*f460*/  LOP3.LUT R114, R114, 0x7f, RZ, 0xc0, !PT ;  /* 0x0000007f72727812 */ /* 0x002fc600078ec0ff */
[----:B------:R-:W-:Y:S01]  /*f470*/  STS.U8 [R127+UR9+0x6400], R107 ;  /* 0x0064006b7f007988 */ /* 0x000fe20008000009 */
[----:B------:R-:W-:-:S03]  /*f480*/  LOP3.LUT R113, R114, 0x10, RZ, 0x3c, !PT ;  /* 0x0000001072717812 */ /* 0x000fc600078e3cff */
[----:B------:R-:W-:Y:S04]  /*f490*/  STS.U8 [R127+UR9+0x6800], R106 ;  /* 0x0068006a7f007988 */ /* 0x000fe80008000009 */
[----:B------:R-:W-:Y:S04]  /*f4a0*/  STS.U8 [R127+UR9+0x6c00], R105 ;  /* 0x006c00697f007988 */ /* 0x000fe80008000009 */
[----:B------:R-:W-:Y:S04]  /*f4b0*/  STS.U8 [R127+UR9+0x7000], R104 ;  /* 0x007000687f007988 */ /* 0x000fe80008000009 */
[----:B------:R-:W-:Y:S04]  /*f4c0*/  STS.U8 [R127+UR9+0x7400], R103 ;  /* 0x007400677f007988 */ /* 0x000fe80008000009 */
[----:B----4-:R-:W-:Y:S04]  /*f4d0*/  STS.U8 [R127+UR9+0x7800], R102 ;  /* 0x007800667f007988 */ /* 0x010fe80008000009 */
[----:B------:R-:W-:Y:S01]  /*f4e0*/  STS.U8 [R127+UR9+0x7c00], R116 ;  /* 0x007c00747f007988 */ /* 0x000fe20008000009 */
[----:B------:R-:W-:-:S03]  /*f4f0*/  LOP3.LUT R114, R114, 0x20, RZ, 0x3c, !PT ;  /* 0x0000002072727812 */ /* 0x000fc600078e3cff */
        /* <DEDUP_REMOVED lines=11> */
[----:B------:R-:W-:Y:S01]  /*f5b0*/  STS.U8 [R114+UR9+0x6d00], R131 ;  /* 0x006d008372007988 */ /* 0x000fe20008000009 */
[----:B------:R-:W-:-:S03]  /*f5c0*/  LOP3.LUT R126, R126, 0x7f, RZ, 0xc0, !PT ;  /* 0x0000007f7e7e7812 */ /* 0x000fc600078ec0ff */
        /* <DEDUP_REMOVED lines=15> */
[----:B0-----:R-:W-:-:S03]  /*f6c0*/  LOP3.LUT R101, R126, 0x50, RZ, 0x3c, !PT ;  /* 0x000000507e657812 */ /* 0x001fc600078e3cff */
        /* <DEDUP_REMOVED lines=15> */
[----:B------:R1:W-:Y:S04]  /*f7c0*/  STS.U8 [R102+UR9+0x6300], R139 ;  /* 0x0063008b66007988 */ /* 0x0003e80008000009 */
[----:B------:R1:W-:Y:S01]  /*f7d0*/  STS.U8 [R102+UR9+0x6700], R138 ;  /* 0x0067008a66007988 */ /* 0x0003e20008000009 */
[----:B0-----:R-:W-:-:S03]  /*f7e0*/  LOP3.LUT R101, R127, 0x70, RZ, 0x3c, !PT ;  /* 0x000000707f657812 */ /* 0x001fc600078e3cff */
[----:B------:R1:W-:Y:S04]  /*f7f0*/  STS.U8 [R102+UR9+0x6b00], R137 ;  /* 0x006b008966007988 */ /* 0x0003e80008000009 */
[----:B------:R1:W-:Y:S04]  /*f800*/  STS.U8 [R102+UR9+0x6f00], R136 ;  /* 0x006f008866007988 */ /* 0x0003e80008000009 */
[----:B------:R1:W-:Y:S04]  /*f810*/  STS.U8 [R102+UR9+0x7300], R135 ;  /* 0x0073008766007988 */ /* 0x0003e80008000009 */
[----:B------:R1:W-:Y:S04]  /*f820*/  STS.U8 [R102+UR9+0x7700], R134 ;  /* 0x0077008666007988 */ /* 0x0003e80008000009 */
[----:B------:R1:W-:Y:S04]  /*f830*/  STS.U8 [R102+UR9+0x7b00], R133 ;  /* 0x007b008566007988 */ /* 0x0003e80008000009 */
[----:B---3--:R1:W-:Y:S04]  /*f840*/  STS.U8 [R102+UR9+0x7f00], R167 ;  /* 0x007f00a766007988 */ /* 0x0083e80008000009 */
[----:B------:R1:W-:Y:S04]  /*f850*/  STS.U8 [R101+UR9+0x6380], R238 ;  /* 0x006380ee65007988 */ /* 0x0003e80008000009 */
[----:B--2---:R1:W-:Y:S04]  /*f860*/  STS.U8 [R101+UR9+0x6780], R192 ;  /* 0x006780c065007988 */ /* 0x0043e80008000009 */
[----:B------:R1:W-:Y:S04]  /*f870*/  STS.U8 [R101+UR9+0x6b80], R187 ;  /* 0x006b80bb65007988 */ /* 0x0003e80008000009 */
[----:B------:R1:W-:Y:S04]  /*f880*/  STS.U8 [R101+UR9+0x6f80], R186 ;  /* 0x006f80ba65007988 */ /* 0x0003e80008000009 */
[----:B------:R1:W-:Y:S04]  /*f890*/  STS.U8 [R101+UR9+0x7380], R181 ;  /* 0x007380b565007988 */ /* 0x0003e80008000009 */
[----:B------:R1:W-:Y:S04]  /*f8a0*/  STS.U8 [R101+UR9+0x7780], R175 ;  /* 0x007780af65007988 */ /* 0x0003e80008000009 */
[----:B------:R1:W-:Y:S04]  /*f8b0*/  STS.U8 [R101+UR9+0x7b80], R117 ;  /* 0x007b807565007988 */ /* 0x0003e80008000009 */
[----:B------:R1:W-:Y:S01]  /*f8c0*/  STS.U8 [R101+UR9+0x7f80], R115 ;  /* 0x007f807365007988 */ /* 0x0003e20008000009 */
[----:B------:R0:W-:Y:S06]  /*f8d0*/  MEMBAR.ALL.CTA ;  /* 0x0000000000007992 */ /* 0x0001ec0000008000 */
[----:B0-----:R-:W0:Y:S01]  /*f8e0*/  FENCE.VIEW.ASYNC.S ;  /* 0x00000000000073c6 */ /* 0x001e220000000000 */
[----:B------:R-:W-:Y:S01]  /*f8f0*/  ULEA UR6, UR23, UR9, 0x3 ;  /* 0x0000000917067291 */ /* 0x000fe2000f8e18ff */
[----:B------:R-:W-:-:S03]  /*f900*/  UMOV UR4, UR5 ;  /* 0x0000000500047c82 */ /* 0x000fc60008000000 */
[----:B------:R-:W-:Y:S01]  /*f910*/  UIADD3 UR6, UPT, UPT, UR6, 0x8000, URZ ;  /* 0x0000800006067890 */ /* 0x000fe2000fffe0ff */
[----:B0-----:R-:W-:Y:S06]  /*f920*/  BAR.SYNC.DEFER_BLOCKING 0x0 ;  /* 0x0000000000007b1d */ /* 0x001fec0000010000 */
[----:B-1----:R-:W-:Y:S05]  /*f930*/  BRA.U UP1, `(.L_x_9) ;  /* 0x0000000101487547 */ /* 0x002fea000b800000 */
[----:B------:R-:W-:Y:S01]  /*f940*/  UMOV UR13, 0x80004020 ;  /* 0x80004020000d7882 */ /* 0x000fe20000000000 */
[----:B------:R-:W-:Y:S01]  /*f950*/  UMOV UR15, 0x40004040 ;  /* 0x40004040000f7882 */ /* 0x000fe20000000000 */
[----:B------:R-:W-:Y:S01]  /*f960*/  UMOV UR16, 0x0 ;  /* 0x0000000000107882 */ /* 0x000fe20000000000 */
[----:B------:R-:W-:Y:S01]  /*f970*/  UMOV UR17, 0x4108010 ;  /* 0x0410801000117882 */ /* 0x000fe20000000000 */
[----:B------:R-:W-:Y:S01]  /*f980*/  UMOV UR40, 0x0 ;  /* 0x0000000000287882 */ /* 0x000fe20000000000 */
[----:B------:R-:W-:Y:S01]  /*f990*/  UMOV UR41, 0x4108010 ;  /* 0x0410801000297882 */ /* 0x000fe20000000000 */
[----:B------:R-:W-:Y:S01]  /*f9a0*/  UMOV UR42, 0x0 ;  /* 0x00000000002a7882 */ /* 0x000fe20000000000 */
[----:B------:R-:W-:Y:S01]  /*f9b0*/  UMOV UR43, 0x4108010 ;  /* 0x04108010002b7882 */ /* 0x000fe20000000000 */
[----:B------:R-:W-:Y:S01]  /*f9c0*/  UMOV UR7, URZ ;  /* 0x000000ff00077c82 */ /* 0x000fe20008000000 */
[----:B------:R0:W-:Y:S01]  /*f9d0*/  UTCQMMA gdesc[UR12], gdesc[UR14], tmem[UR8], tmem[UR16], idesc[UR17], UPT ;  /* 0x00ff100e0c0075ea */ /* 0x0001e2000b800308 */
        /* <DEDUP_REMOVED lines=8> */
.L_x_9:
[----:B------:R-:W-:Y:S01]  /*fa60*/  UIADD3 UR23, UPT, UPT, UR23, 0x1, URZ ;  /* 0x0000000117177890 */ /* 0x000fe2000fffe0ff */
[----:B------:R-:W-:Y:S01]  /*fa70*/  IMAD.U32 R101, RZ, RZ, UR4 ;  /* 0x00000004ff657e24 */ /* 0x000fe2000f8e00ff */
[----:B------:R-:W-:Y:S02]  /*fa80*/  UIADD3 UR19, UPT, UPT, UR19, -0x1, URZ ;  /* 0xffffffff13137890 */ /* 0x000fe4000fffe0ff */
[----:B------:R-:W-:Y:S02]  /*fa90*/  UISETP.GT.AND UP2, UPT, UR23, 0x1, UPT ;  /* 0x000000011700788c */ /* 0x000fe4000bf44270 */
[----:B------:R-:W-:Y:S02]  /*faa0*/  UIADD3 UR22, UPT, UPT, UR22, -0x80, URZ ;  /* 0xffffff8016167890 */ /* 0x000fe4000fffe0ff */
[----:B0-----:R-:W-:Y:S02]  /*fab0*/  USEL UR5, URZ, 0x1, !UP2 ;  /* 0x00000001ff057887 */ /* 0x001fe4000d000000 */
[----:B------:R-:W-:-:S02]  /*fac0*/  USEL UR23, UR23, URZ, !UP2 ;  /* 0x000000ff17177287 */ /* 0x000fc4000d000000 */
[----:B------:R-:W-:Y:S02]  /*fad0*/  UISETP.NE.U32.AND UP2, UPT, UR19, URZ, UPT ;  /* 0x000000ff1300728c */ /* 0x000fe4000bf45070 */
[----:B------:R-:W-:-:S07]  /*fae0*/  ULOP3.LUT UR5, UR4, UR5, URZ, 0x3c, !UPT ;  /* 0x0000000504057292 */ /* 0x000fce000f8e3cff */
[----:B------:R-:W-:Y:S05]  /*faf0*/  BRA.U UP2, `(.L_x_10) ;  /* 0xffffffa102f07547 */ /* 0x000fea000b83ffff */
.L_x_7:
[----:B------:R-:W-:-:S09]  /*fb00*/  UISETP.GE.AND UP1, UPT, UR24, 0x80, UPT ;  /* 0x000000801800788c */ /* 0x000fd2000bf26270 */
[----:B------:R-:W-:Y:S05]  /*fb10*/  BRA.U !UP1, `(.L_x_11) ;  /* 0x0000000109107547 */ /* 0x000fea000b800000 */
[----:B------:R-:W-:-:S06]  /*fb20*/  USHF.L.U32 UR4, UR4, 0x1f, URZ ;  /* 0x0000001f04047899 */ /* 0x000fcc00080006ff */
[----:B-----5:R-:W-:-:S04]  /*fb30*/  IMAD.U32 R2, RZ, RZ, UR4 ;  /* 0x00000004ff027e24 */ /* 0x020fc8000f8e00ff */
[----:B------:R-:W1:Y:S02]  /*fb40*/  SYNCS.PHASECHK.TRANS64.TRYWAIT P0, [UR6], R2 ;  /* 0x00000002ff0075a7 */ /* 0x000e640008001106 */
[----:B-1----:R-:W-:Y:S05]  /*fb50*/  @!P0 BRA `(.L_x_12) ;  /* 0x0000001800388947 */ /* 0x002fea0003800000 */
.L_x_11:
[----:B------:R-:W2:Y:S01]  /*fb60*/  LDL.LU R39, [R1+0x138] ;  /* 0x0001380001277983 */ /* 0x000ea20000300800 */
[----:B------:R-:W2:Y:S01]  /*fb70*/  LDCU UR4, c[0x0][0x3b4] ;  /* 0x00007680ff0477ac */ /* 0x000ea20008000800 */
[----:B------:R-:W-:Y:S06]  /*fb80*/  BAR.SYNC.DEFER_BLOCKING 0x0 ;  /* 0x0000000000007b1d */ /* 0x000fec0000010000 */
[----:B------:R-:W1:Y:S01]  /*fb90*/  LDCU.128 UR12, c[0x0][0x390] ;  /* 0x00007200ff0c77ac */ /* 0x000e620008000c00 */
[----:B------:R-:W3:Y:S01]  /*fba0*/  S2R R41, SR_TID.X ;  /* 0x0000000000297919 */ /* 0x000ee20000002100 */
[----:B------:R-:W4:Y:S01]  /*fbb0*/  LDCU UR5, c[0x0][0x3b8] ;  /* 0x00007700ff0577ac */ /* 0x000f220008000800 */
[----:B------:R-:W0:Y:S01]  /*fbc0*/  S2R R40, SR_TID.X ;  /* 0x0000000000287919 */ /* 0x000e220000002100 */
[----:B------:R-:W0:Y:S01]  /*fbd0*/  S2R R42, SR_TID.X ;  /* 0x00000000002a7919 */ /* 0x000e220000002100 */
[----:B------:R-:W1:Y:S02]  /*fbe0*/  @!P1 SYNCS.CCTL.IV [UR9+0x8000] ;  /* 0x00800000ff0099b1 */ /* 0x000e640008000009 */
[----:B-1----:R-:W-:Y:S06]  /*fbf0*/  BAR.SYNC.DEFER_BLOCKING 0x0 ;  /* 0x0000000000007b1d */ /* 0x002fec0000010000 */
[----:B-----5:R-:W-:Y:S01]  /*fc00*/  LDTM.16dp32bit_t0_t15.x32 R4, tmem[UR10] ;  /* 0x0000000a000479ee */ /* 0x020fe20008a80000 */
[----:B------:R-:W1:Y:S01]  /*fc10*/  LDTM.16dp32bit_t16_t31.x32 R4, tmem[UR10+0x20] ;  /* 0x0000200a000479ee */ /* 0x000e620008aa0000 */
[----:B---3--:R-:W-:-:S02]  /*fc20*/  IMAD.SHL.U32 R2, R41, 0x10, RZ ;  /* 0x0000001029027824 */ /* 0x008fc400078e00ff */
[C---:B------:R-:W-:Y:S02]  /*fc30*/  IMAD.SHL.U32 R36, R41.reuse, 0x80, RZ ;  /* 0x0000008029247824 */ /* 0x040fe400078e00ff */
[----:B------:R-:W-:Y:S01]  /*fc40*/  IMAD.SHL.U32 R3, R41, 0x8, RZ ;  /* 0x0000000829037824 */ /* 0x000fe200078e00ff */
[----:B------:R-:W-:Y:S02]  /*fc50*/  LOP3.LUT R2, R2, 0xf0, RZ, 0xc0, !PT ;  /* 0x000000f002027812 */ /* 0x000fe400078ec0ff */
[----:B------:R-:W-:Y:S02]  /*fc60*/  LOP3.LUT R37, R36, 0x800, RZ, 0xc0, !PT ;  /* 0x0000080024257812 */ /* 0x000fe400078ec0ff */
[----:B------:R-:W-:Y:S01]  /*fc70*/  LOP3.LUT R3, R3, 0x300, RZ, 0xc0, !PT ;  /* 0x0000030003037812 */ /* 0x000fe200078ec0ff */
[----:B------:R-:W3:Y:S01]  /*fc80*/  @!P1 SYNCS.CCTL.IV [UR9+0x8008] ;  /* 0x00800800ff0099b1 */ /* 0x000ee20008000009 */
[----:B------:R-:W-:Y:S01]  /*fc90*/  IADD3 R2, PT, PT, R2, UR9, R37 ;  /* 0x0000000902027c10 */ /* 0x000fe2000fffe025 */
[----:B------:R-:W-:Y:S01]  /*fca0*/  NOP ;  /* 0x0000000000007918 */ /* 0x000fe20000000000 */
[----:B0-----:R-:W-:-:S02]  /*fcb0*/  LEA.HI R44, R40, 0x3e, RZ, 0x1a ;  /* 0x0000003e282c7811 */ /* 0x001fc400078fd0ff */
[----:B------:R-:W-:Y:S01]  /*fcc0*/  LEA.HI R40, R42, 0x1e, RZ, 0x1a ;  /* 0x0000001e2a287811 */ /* 0x000fe200078fd0ff */
[----:B------:R-:W-:Y:S01]  /*fcd0*/  IMAD.IADD R36, R3, 0x1, R2 ;  /* 0x0000000103247824 */ /* 0x000fe200078e0202 */
[----:B-1----:R-:W-:Y:S02]  /*fce0*/  F2FP.SATFINITE.E4M3.F32.PACK_AB_MERGE_C R4, R5, R4, RZ ;  /* 0x000000040504723e */ /* 0x002fe400048070ff */
[----:B------:R-:W-:Y:S02]  /*fcf0*/  F2FP.SATFINITE.E4M3.F32.PACK_AB_MERGE_C R6, R7, R6, RZ ;  /* 0x000000060706723e */ /* 0x000fe400048070ff */
[----:B------:R-:W-:Y:S02]  /*fd00*/  F2FP.SATFINITE.E4M3.F32.PACK_AB_MERGE_C R8, R9, R8, RZ ;  /* 0x000000080908723e */ /* 0x000fe400048070ff */
[----:B------:R-:W-:Y:S02]  /*fd10*/  F2FP.SATFINITE.E4M3.F32.PACK_AB_MERGE_C R12, R13, R12, RZ ;  /* 0x0000000c0d0c723e */ /* 0x000fe400048070ff */
[----:B------:R-:W-:-:S02]  /*fd20*/  F2FP.SATFINITE.E4M3.F32.PACK_AB_MERGE_C R14, R15, R14, RZ ;  /* 0x0000000e0f0e723e */ /* 0x000fc400048070ff */
[----:B------:R-:W-:Y:S02]  /*fd30*/  F2FP.SATFINITE.E4M3.F32.PACK_AB_MERGE_C R16, R17, R16, RZ ;  /* 0x000000101110723e */ /* 0x000fe400048070ff */
[----:B------:R-:W-:Y:S02]  /*fd40*/  F2FP.SATFINITE.E4M3.F32.PACK_AB_MERGE_C R20, R21, R20, RZ ;  /* 0x000000141514723e */ /* 0x000fe400048070ff */
[----:B------:R-:W-:Y:S02]  /*fd50*/  F2FP.SATFINITE.E4M3.F32.PACK_AB_MERGE_C R22, R23, R22, RZ ;  /* 0x000000161716723e */ /* 0x000fe400048070ff */
[----:B------:R-:W-:Y:S02]  /*fd60*/  F2FP.SATFINITE.E4M3.F32.PACK_AB_MERGE_C R24, R25, R24, RZ ;  /* 0x000000181918723e */ /* 0x000fe400048070ff */
[----:B------:R-:W-:Y:S02]  /*fd70*/  F2FP.SATFINITE.E4M3.F32.PACK_AB_MERGE_C R18, R19, R18, RZ ;  /* 0x000000121312723e */ /* 0x000fe400048070ff */
[----:B------:R-:W-:-:S02]  /*fd80*/  F2FP.SATFINITE.E4M3.F32.PACK_AB_MERGE_C R26, R27, R26, RZ ;  /* 0x0000001a1b1a723e */ /* 0x000fc400048070ff */
[----:B------:R-:W-:Y:S02]  /*fd90*/  LOP3.LUT R17, R4, 0xffff, RZ, 0xc0, !PT ;  /* 0x0000ffff04117812 */ /* 0x000fe400078ec0ff */
[----:B------:R-:W-:Y:S02]  /*fda0*/  LOP3.LUT R38, R6, 0xffff, RZ, 0xc0, !PT ;  /* 0x0000ffff06267812 */ /* 0x000fe400078ec0ff */
[----:B------:R-:W-:Y:S02]  /*fdb0*/  LOP3.LUT R19, R8, 0xffff, RZ, 0xc0, !PT ;  /* 0x0000ffff08137812 */ /* 0x000fe400078ec0ff */
[----:B------:R-:W-:Y:S02]  /*fdc0*/  LOP3.LUT R12, R12, 0xffff, RZ, 0xc0, !PT ;  /* 0x0000ffff0c0c7812 */ /* 0x000fe400078ec0ff */
[----:B------:R-:W-:Y:S02]  /*fdd0*/  LOP3.LUT R21, R14, 0xffff, RZ, 0xc0, !PT ;  /* 0x0000ffff0e157812 */ /* 0x000fe400078ec0ff */
[----:B------:R-:W-:-:S02]  /*fde0*/  LOP3.LUT R23, R16, 0xffff, RZ, 0xc0, !PT ;  /* 0x0000ffff10177812 */ /* 0x000fc400078ec0ff */
[----:B------:R-:W-:Y:S02]  /*fdf0*/  LOP3.LUT R20, R20, 0xffff, RZ, 0xc0, !PT ;  /* 0x0000ffff14147812 */ /* 0x000fe400078ec0ff */
[----:B------:R-:W-:Y:S02]  /*fe00*/  LOP3.LUT R25, R22, 0xffff, RZ, 0xc0, !PT ;  /* 0x0000ffff16197812 */ /* 0x000fe400078ec0ff */
[----:B------:R-:W-:Y:S02]  /*fe10*/  LOP3.LUT R27, R24, 0xffff, RZ, 0xc0, !PT ;  /* 0x0000ffff181b7812 */ /* 0x000fe400078ec0ff */
[----:B------:R-:W-:Y:S02]  /*fe20*/  F2FP.SATFINITE.E4M3.F32.PACK_AB_MERGE_C R28, R29, R28, RZ ;  /* 0x0000001c1d1c723e */ /* 0x000fe400048070ff */
[----:B------:R-:W-:Y:S02]  /*fe30*/  F2FP.SATFINITE.E4M3.F32.PACK_AB_MERGE_C R30, R31, R30, RZ ;  /* 0x0000001e1f1e723e */ /* 0x000fe400048070ff */
[----:B------:R-:W-:-:S02]  /*fe40*/  F2FP.SATFINITE.E4M3.F32.PACK_AB_MERGE_C R32, R33, R32, RZ ;  /* 0x000000202120723e */ /* 0x000fc400048070ff */
[--C-:B------:R-:W-:Y:S02]  /*fe50*/  PRMT R2, R19, 0x3340, R0.reuse ;  /* 0x0000334013027816 */ /* 0x100fe40000000000 */
[--C-:B------:R-:W-:Y:S02]  /*fe60*/  PRMT R4, R23, 0x3340, R0.reuse ;  /* 0x0000334017047816 */ /* 0x100fe40000000000 */
[----:B------:R-:W-:Y:S02]  /*fe70*/  PRMT R6, R27, 0x3340, R0 ;  /* 0x000033401b067816 */ /* 0x000fe40000000000 */
[----:B------:R-:W-:Y:S02]  /*fe80*/  PRMT R3, R17, 0x3340, R38 ;  /* 0x0000334011037816 */ /* 0x000fe40000000026 */
[----:B------:R-:W-:Y:S02]  /*fe90*/  PRMT R5, R12, 0x3340, R21 ;  /* 0x000033400c057816 */ /* 0x000fe40000000015 */
[----:B------:R-:W-:-:S02]  /*fea0*/  PRMT R7, R20, 0x3340, R25 ;  /* 0x0000334014077816 */ /* 0x000fc40000000019 */
[----:B------:R-:W-:Y:S02]  /*feb0*/  F2FP.SATFINITE.E4M3.F32.PACK_AB_MERGE_C R10, R11, R10, RZ ;  /* 0x0000000a0b0a723e */ /* 0x000fe400048070ff */
[----:B------:R-:W-:Y:S02]  /*fec0*/  LOP3.LUT R28, R28, 0xffff, RZ, 0xc0, !PT ;  /* 0x0000ffff1c1c7812 */ /* 0x000fe400078ec0ff */
[----:B------:R-:W-:Y:S02]  /*fed0*/  LOP3.LUT R29, R30, 0xffff, RZ, 0xc0, !PT ;  /* 0x0000ffff1e1d7812 */ /* 0x000fe400078ec0ff */
[----:B------:R-:W-:Y:S02]  /*fee0*/  LOP3.LUT R31, R32, 0xffff, RZ, 0xc0, !PT ;  /* 0x0000ffff201f7812 */ /* 0x000fe400078ec0ff */
[----:B------:R-:W-:Y:S02]  /*fef0*/  PRMT R9, R3, 0x5410, R2 ;  /* 0x0000541003097816 */ /* 0x000fe40000000002 */
[----:B------:R-:W-:-:S02]  /*ff00*/  PRMT R11, R5, 0x5410, R4 ;  /* 0x00005410050b7816 */ /* 0x000fc40000000004 */
[----:B------:R-:W-:Y:S02]  /*ff10*/  PRMT R13, R7, 0x5410, R6 ;  /* 0x00005410070d7816 */ /* 0x000fe40000000006 */
[----:B------:R-:W-:Y:S02]  /*ff20*/  SHF.R.U32.HI R2, RZ, 0x8, R17 ;  /* 0x00000008ff027819 */ /* 0x000fe40000011611 */
[----:B------:R-:W-:Y:S02]  /*ff30*/  SHF.R.U32.HI R3, RZ, 0x8, R38 ;  /* 0x00000008ff037819 */ /* 0x000fe40000011626 */
[----:B------:R-:W-:Y:S02]  /*ff40*/  SHF.R.U32.HI R4, RZ, 0x8, R19 ;  /* 0x00000008ff047819 */ /* 0x000fe40000011613 */
[----:B------:R-:W-:Y:S02]  /*ff50*/  SHF.R.U32.HI R5, RZ, 0x8, R12 ;  /* 0x00000008ff057819 */ /* 0x000fe4000001160c */
[----:B------:R-:W-:-:S02]  /*ff60*/  SHF.R.U32.HI R6, RZ, 0x8, R21 ;  /* 0x00000008ff067819 */ /* 0x000fc40000011615 */
[----:B------:R-:W-:Y:S02]  /*ff70*/  SHF.R.U32.HI R7, RZ, 0x8, R23 ;  /* 0x00000008ff077819 */ /* 0x000fe40000011617 */
[----:B------:R-:W-:Y:S02]  /*ff80*/  PRMT R8, R31, 0x3340, R0 ;  /* 0x000033401f087816 */ /* 0x000fe40000000000 */
[----:B------:R-:W-:Y:S02]  /*ff90*/  PRMT R15, R28, 0x3340, R29 ;  /* 0x000033401c0f7816 */ /* 0x000fe4000000001d */
[----:B------:R-:W-:Y:S02]  /*ffa0*/  LOP3.LUT R2, R2, 0xffff, RZ, 0xc0, !PT ;  /* 0x0000ffff02027812 */ /* 0x000fe400078ec0ff */
[----:B------:R-:W-:Y:S02]  /*ffb0*/  LOP3.LUT R3, R3, 0xffff, RZ, 0xc0, !PT ;  /* 0x0000ffff03037812 */ /* 0x000fe400078ec0ff */
[----:B------:R-:W-:-:S02]  /*ffc0*/  LOP3.LUT R4, R4, 0xffff, RZ, 0xc0, !PT ;  /* 0x0000ffff04047812 */ /* 0x000fc400078ec0ff */
[----:B------:R-:W-:Y:S02]  /*ffd0*/  LOP3.LUT R5, R5, 0xffff, RZ, 0xc0, !PT ;  /* 0x0000ffff05057812 */ /* 0x000fe400078ec0ff */
[----:B------:R-:W-:Y:S02]  /*ffe0*/  LOP3.LUT R6, R6, 0xffff, RZ, 0xc0, !PT ;  /* 0x0000ffff06067812 */ /* 0x000fe400078ec0ff */
[----:B------:R-:W-:Y:S02]  /*fff0*/  LOP3.LUT R7, R7, 0xffff, RZ, 0xc0, !PT ;  /* 0x0000ffff07077812 */ /* 0x000fe400078ec0ff */
[----:B------:R-:W-:Y:S02]  /*10000*/  PRMT R15, R15, 0x5410, R8 ;  /* 0x000054100f0f7816 */ /* 0x000fe40000000008 */
[----:B------:R-:W-:Y:S02]  /*10010*/  PRMT R17, R2, 0x3340, R3 ;  /* 0x0000334002117816 */ /* 0x000fe40000000003 */
[----:B------:R-:W-:-:S02]  /*10020*/  PRMT R8, R4, 0x3340, R1 ;  /* 0x0000334004087816 */ /* 0x000fc40000000001 */
[----:B------:R-:W-:Y:S02]  /*10030*/  PRMT R19, R5, 0x3340, R6 ;  /* 0x0000334005137816 */ /* 0x000fe40000000006 */
[----:B------:R-:W-:Y:S02]  /*10040*/  PRMT R12, R7, 0x3340, R0 ;  /* 0x00003340070c7816 */ /* 0x000fe40000000000 */
[----:B------:R-:W-:Y:S02]  /*10050*/  SHF.R.U32.HI R2, RZ, 0x8, R20 ;  /* 0x00000008ff027819 */ /* 0x000fe40000011614 */
[----:B------:R-:W-:Y:S02]  /*10060*/  SHF.R.U32.HI R3, RZ, 0x8, R25 ;  /* 0x00000008ff037819 */ /* 0x000fe40000011619 */
[----:B------:R-:W-:Y:S02]  /*10070*/  SHF.R.U32.HI R4, RZ, 0x8, R27 ;  /* 0x00000008ff047819 */ /* 0x000fe4000001161b */
[----:B------:R-:W-:-:S02]  /*10080*/  SHF.R.U32.HI R5, RZ, 0x8, R28 ;  /* 0x00000008ff057819 */ /* 0x000fc4000001161c */
[----:B------:R-:W-:Y:S02]  /*10090*/  SHF.R.U32.HI R6, RZ, 0x8, R29 ;  /* 0x00000008ff067819 */ /* 0x000fe4000001161d */
[----:B------:R-:W-:Y:S02]  /*100a0*/  SHF.R.U32.HI R7, RZ, 0x8, R31 ;  /* 0x00000008ff077819 */ /* 0x000fe4000001161f */
[----:B------:R-:W-:Y:S02]  /*100b0*/  LOP3.LUT R2, R2, 0xffff, RZ, 0xc0, !PT ;  /* 0x0000ffff02027812 */ /* 0x000fe400078ec0ff */
[----:B------:R-:W-:Y:S02]  /*100c0*/  LOP3.LUT R3, R3, 0xffff, RZ, 0xc0, !PT ;  /* 0x0000ffff03037812 */ /* 0x000fe400078ec0ff */
[----:B------:R-:W-:Y:S02]  /*100d0*/  LOP3.LUT R4, R4, 0xffff, RZ, 0xc0, !PT ;  /* 0x0000ffff04047812 */ /* 0x000fe400078ec0ff */
[----:B------:R-:W-:-:S02]  /*100e0*/  LOP3.LUT R7, R7, 0xffff, RZ, 0xc0, !PT ;  /* 0x0000ffff07077812 */ /* 0x000fc400078ec0ff */
[----:B------:R-:W-:Y:S02]  /*100f0*/  LOP3.LUT R6, R6, 0xffff, RZ, 0xc0, !PT ;  /* 0x0000ffff06067812 */ /* 0x000fe400078ec0ff */
[----:B------:R-:W-:Y:S02]  /*10100*/  LOP3.LUT R5, R5, 0xffff, RZ, 0xc0, !PT ;  /* 0x0000ffff05057812 */ /* 0x000fe400078ec0ff */
[----:B------:R-:W-:Y:S02]  /*10110*/  F2FP.SATFINITE.E4M3.F32.PACK_AB_MERGE_C R34, R35, R34, RZ ;  /* 0x000000222322723e */ /* 0x000fe400048070ff */
[----:B------:R-:W-:Y:S02]  /*10120*/  PRMT R3, R2, 0x3340, R3 ;  /* 0x0000334002037816 */ /* 0x000fe40000000003 */
[----:B------:R-:W-:Y:S02]  /*10130*/  PRMT R4, R4, 0x3340, R1 ;  /* 0x0000334004047816 */ /* 0x000fe40000000001 */
[----:B------:R-:W-:-:S02]  /*10140*/  PRMT R7, R7, 0x3340, R0 ;  /* 0x0000334007077816 */ /* 0x000fc40000000000 */
[----:B------:R-:W-:Y:S02]  /*10150*/  PRMT R6, R5, 0x3340, R6 ;  /* 0x0000334005067816 */ /* 0x000fe40000000006 */
[----:B------:R-:W-:Y:S02]  /*10160*/  LOP3.LUT R26, R26, 0xffff, RZ, 0xc0, !PT ;  /* 0x0000ffff1a1a7812 */ /* 0x000fe400078ec0ff */
[----:B------:R-:W-:Y:S02]  /*10170*/  PRMT R17, R17, 0x5410, R8 ;  /* 0x0000541011117816 */ /* 0x000fe40000000008 */
[----:B------:R-:W-:Y:S02]  /*10180*/  PRMT R19, R19, 0x5410, R12 ;  /* 0x0000541013137816 */ /* 0x000fe4000000000c */
[----:B------:R-:W-:Y:S02]  /*10190*/  LOP3.LUT R10, R10, 0xffff, RZ, 0xc0, !PT ;  /* 0x0000ffff0a0a7812 */ /* 0x000fe400078ec0ff */
[----:B------:R-:W-:-:S02]  /*101a0*/  PRMT R3, R3, 0x5410, R4 ;  /* 0x0000541003037816 */ /* 0x000fc40000000004 */
[----:B------:R-:W-:Y:S02]  /*101b0*/  PRMT R27, R6, 0x5410, R7 ;  /* 0x00005410061b7816 */ /* 0x000fe40000000007 */
[----:B------:R-:W-:Y:S02]  /*101c0*/  LOP3.LUT R18, R18, 0xffff, RZ, 0xc0, !PT ;  /* 0x0000ffff12127812 */ /* 0x000fe400078ec0ff */
[----:B------:R-:W-:Y:S02]  /*101d0*/  LOP3.LUT R34, R34, 0xffff, RZ, 0xc0, !PT ;  /* 0x0000ffff22227812 */ /* 0x000fe400078ec0ff */
[----:B------:R-:W-:Y:S02]  /*101e0*/  PRMT R6, R13, 0x4210, R26 ;  /* 0x000042100d067816 */ /* 0x000fe4000000001a */
[--C-:B------:R-:W-:Y:S02]  /*101f0*/  PRMT R4, R9, 0x4210, R10.reuse ;  /* 0x0000421009047816 */ /* 0x100fe4000000000a */
[----:B------:R-:W-:-:S02]  /*10200*/  PRMT R24, R17, 0x5210, R10 ;  /* 0x0000521011187816 */ /* 0x000fc4000000000a */
[--C-:B------:R-:W-:Y:S02]  /*10210*/  PRMT R5, R11, 0x4210, R18.reuse ;  /* 0x000042100b057816 */ /* 0x100fe40000000012 */
[----:B------:R-:W-:Y:S02]  /*10220*/  PRMT R25, R19, 0x5210, R18 ;  /* 0x0000521013197816 */ /* 0x000fe40000000012 */
[----:B------:R-:W-:Y:S02]  /*10230*/  PRMT R26, R3, 0x5210, R26 ;  /* 0x00005210031a7816 */ /* 0x000fe4000000001a */
[--C-:B------:R-:W-:Y:S02]  /*10240*/  PRMT R7, R15, 0x4210, R34.reuse ;  /* 0x000042100f077816 */ /* 0x100fe40000000022 */
[----:B------:R-:W-:Y:S02]  /*10250*/  PRMT R27, R27, 0x5210, R34 ;  /* 0x000052101b1b7816 */ /* 0x000fe40000000022 */
[----:B------:R-:W-:Y:S01]  /*10260*/  LOP3.LUT R48, R0, R40, RZ, 0xfc, !PT ;  /* 0x0000002800307212 */ /* 0x000fe200078efcff */
[----:B---3--:R0:W-:Y:S01]  /*10270*/  STS.128 [R36], R4 ;  /* 0x0000000424007388 */ /* 0x0081e20000000c00 */
[----:B------:R-:W-:-:S02]  /*10280*/  LOP3.LUT R40, R41, 0x7f, RZ, 0xc0, !PT ;  /* 0x0000007f29287812 */ /* 0x000fc400078ec0ff */
[----:B------:R-:W-:Y:S01]  /*10290*/  SHF.R.U32.HI R3, RZ, 0x6, R41 ;  /* 0x00000006ff037819 */ /* 0x000fe20000011629 */
[----:B------:R1:W-:Y:S01]  /*102a0*/  STS.128 [R36+0x400], R24 ;  /* 0x0004001824007388 */ /* 0x0003e20000000c00 */
[----:B------:R-:W-:Y:S02]  /*102b0*/  LEA R15, R40, UR9, 0x4 ;  /* 0x00000009280f7c11 */ /* 0x000fe4000f8e20ff */
[----:B------:R-:W-:Y:S01]  /*102c0*/  SGXT.U32 R3, R3, 0x1 ;  /* 0x000000010303781a */ /* 0x000fe20000000000 */
[----:B------:R-:W-:Y:S01]  /*102d0*/  BAR.SYNC.DEFER_BLOCKING 0x0 ;  /* 0x0000000000007b1d */ /* 0x000fe20000010000 */
[C---:B------:R-:W-:Y:S02]  /*102e0*/  LEA.HI R43, R42.reuse, 0x2e, RZ, 0x1a ;  /* 0x0000002e2a2b7811 */ /* 0x040fe400078fd0ff */
[----:B------:R-:W-:Y:S02]  /*102f0*/  LEA.HI R42, R42, 0xe, RZ, 0x1a ;  /* 0x0000000e2a2a7811 */ /* 0x000fe400078fd0ff */
[----:B------:R-:W-:-:S02]  /*10300*/  LOP3.LUT R16, R0, R44, RZ, 0xfc, !PT ;  /* 0x0000002c00107212 */ /* 0x000fc400078efcff */
[C---:B------:R-:W-:Y:S02]  /*10310*/  LOP3.LUT R12, R0.reuse, R42, RZ, 0xfc, !PT ;  /* 0x0000002a000c7212 */ /* 0x040fe400078efcff */
[C---:B0-----:R-:W-:Y:S02]  /*10320*/  LOP3.LUT R4, R0.reuse, R3, RZ, 0xfc, !PT ;  /* 0x0000000300047212 */ /* 0x041fe400078efcff */
[C-C-:B------:R-:W-:Y:S02]  /*10330*/  LOP3.LUT R5, R0.reuse, 0x2, R3.reuse, 0xfe, !PT ;  /* 0x0000000200057812 */ /* 0x140fe400078efe03 */
[C---:B------:R-:W-:Y:S02]  /*10340*/  LOP3.LUT R32, R0.reuse, R43, RZ, 0xfc, !PT ;  /* 0x0000002b00207212 */ /* 0x040fe400078efcff */
[C-C-:B------:R-:W-:Y:S02]  /*10350*/  LOP3.LUT R18, R0.reuse, 0x3c, R3.reuse, 0xfe, !PT ;  /* 0x0000003c00127812 */ /* 0x140fe400078efe03 */
[----:B------:R-:W-:-:S02]  /*10360*/  LOP3.LUT R20, R0, 0x3a, R3, 0xfe, !PT ;  /* 0x0000003a00147812 */ /* 0x000fc400078efe03 */
[C-C-:B------:R-:W-:Y:S02]  /*10370*/  LOP3.LUT R22, R0.reuse, 0x38, R3.reuse, 0xfe, !PT ;  /* 0x0000003800167812 */ /* 0x140fe400078efe03 */
[C-C-:B-1----:R-:W-:Y:S02]  /*10380*/  LOP3.LUT R24, R0.reuse, 0x36, R3.reuse, 0xfe, !PT ;  /* 0x0000003600187812 */ /* 0x142fe400078efe03 */
[C-C-:B------:R-:W-:Y:S01]  /*10390*/  LOP3.LUT R26, R0.reuse, 0x34, R3.reuse, 0xfe, !PT ;  /* 0x00000034001a7812 */ /* 0x140fe200078efe03 */
[----:B------:R-:W0:Y:S01]  /*103a0*/  LDS.128 R8, [R15] ;  /* 0x000000000f087984 */ /* 0x000e220000000c00 */
[C-C-:B------:R-:W-:Y:S02]  /*103b0*/  LOP3.LUT R28, R0.reuse, 0x32, R3.reuse, 0xfe, !PT ;  /* 0x00000032001c7812 */ /* 0x140fe400078efe03 */
[C-C-:B------:R-:W-:Y:S02]  /*103c0*/  LOP3.LUT R30, R0.reuse, 0x30, R3.reuse, 0xfe, !PT ;  /* 0x00000030001e7812 */ /* 0x140fe400078efe03 */
[----:B------:R-:W-:-:S02]  /*103d0*/  LOP3.LUT R34, R0, 0x2c, R3, 0xfe, !PT ;  /* 0x0000002c00227812 */ /* 0x000fc400078efe03 */
[C-C-:B------:R-:W-:Y:S02]  /*103e0*/  LOP3.LUT R36, R0.reuse, 0x2a, R3.reuse, 0xfe, !PT ;  /* 0x0000002a00247812 */ /* 0x140fe400078efe03 */
[C-C-:B------:R-:W-:Y:S02]  /*103f0*/  LOP3.LUT R38, R0.reuse, 0x28, R3.reuse, 0xfe, !PT ;  /* 0x0000002800267812 */ /* 0x140fe400078efe03 */
[C-C-:B------:R-:W-:Y:S02]  /*10400*/  LOP3.LUT R40, R0.reuse, 0x26, R3.reuse, 0xfe, !PT ;  /* 0x0000002600287812 */ /* 0x140fe400078efe03 */
        /* <DEDUP_REMOVED lines=8> */
[----:B------:R-:W-:Y:S01]  /*10490*/  LOP3.LUT R54, R0, 0x12, R3, 0xfe, !PT ;  /* 0x0000001200367812 */ /* 0x000fe200078efe03 */
[C---:B--2---:R-:W-:Y:S01]  /*104a0*/  IMAD R2, R39.reuse, UR4, RZ ;  /* 0x0000000427027c24 */ /* 0x044fe2000f8e02ff */
[----:B------:R-:W-:-:S02]  /*104b0*/  ISETP.GE.AND P0, PT, R39, UR14, PT ;  /* 0x0000000e27007c0c */ /* 0x000fc4000bf06270 */
[C-C-:B------:R-:W-:Y:S02]  /*104c0*/  LOP3.LUT R55, R0.reuse, 0x10, R3.reuse, 0xfe, !PT ;  /* 0x0000001000377812 */ /* 0x140fe400078efe03 */
[C-C-:B------:R-:W-:Y:S02]  /*104d0*/  LOP3.LUT R56, R0.reuse, 0xc, R3.reuse, 0xfe, !PT ;  /* 0x0000000c00387812 */ /* 0x140fe400078efe03 */
[C-C-:B------:R-:W-:Y:S02]  /*104e0*/  LOP3.LUT R57, R0.reuse, 0xa, R3.reuse, 0xfe, !PT ;  /* 0x0000000a00397812 */ /* 0x140fe400078efe03 */
[C-C-:B------:R-:W-:Y:S02]  /*104f0*/  LOP3.LUT R58, R0.reuse, 0x8, R3.reuse, 0xfe, !PT ;  /* 0x00000008003a7812 */ /* 0x140fe400078efe03 */
[C-C-:B------:R-:W-:Y:S02]  /*10500*/  LOP3.LUT R59, R0.reuse, 0x6, R3.reuse, 0xfe, !PT ;  /* 0x00000006003b7812 */ /* 0x140fe400078efe03 */
[----:B------:R-:W-:Y:S01]  /*10510*/  LOP3.LUT R7, R0, 0x4, R3, 0xfe, !PT ;  /* 0x0000000400077812 */ /* 0x000fe200078efe03 */
[----:B----4-:R-:W-:Y:S01]  /*10520*/  IMAD R0, R4, UR5, RZ ;  /* 0x0000000504007c24 */ /* 0x010fe2000f8e02ff */
[----:B------:R-:W-:-:S02]  /*10530*/  IADD3 R47, P2, PT, R2, UR12, RZ ;  /* 0x0000000c022f7c10 */ /* 0x000fc4000ff5e0ff */
[----:B------:R-:W-:Y:S02]  /*10540*/  ISETP.LT.AND P3, PT, R4, UR15, !P0 ;  /* 0x0000000f04007c0c */ /* 0x000fe4000c761270 */
[C---:B------:R-:W-:Y:S01]  /*10550*/  ISETP.LT.AND P1, PT, R5.reuse, UR15, !P0 ;  /* 0x0000000f05007c0c */ /* 0x040fe2000c721270 */
[----:B------:R-:W-:Y:S01]  /*10560*/  IMAD R5, R5, UR5, RZ ;  /* 0x0000000505057c24 */ /* 0x000fe2000f8e02ff */
[----:B------:R-:W-:Y:S02]  /*10570*/  LEA.HI.X.SX32 R49, R2, UR13, 0x1, P2 ;  /* 0x0000000d02317c11 */ /* 0x000fe400090f0eff */
[-C--:B------:R-:W-:Y:S02]  /*10580*/  IADD3 R2, P4, PT, R0, R47.reuse, RZ ;  /* 0x0000002f00027210 */ /* 0x080fe40007f9e0ff */
[C---:B------:R-:W-:Y:S01]  /*10590*/  ISETP.LT.AND P2, PT, R7.reuse, UR15, !P0 ;  /* 0x0000000f07007c0c */ /* 0x040fe2000c741270 */
[----:B------:R-:W-:Y:S01]  /*105a0*/  IMAD R7, R7, UR5, RZ ;  /* 0x0000000507077c24 */ /* 0x000fe2000f8e02ff */
[----:B------:R-:W-:-:S02]  /*105b0*/  IADD3 R4, P5, PT, R5, R47, RZ ;  /* 0x0000002f05047210 */ /* 0x000fc40007fbe0ff */
[----:B------:R-:W-:Y:S01]  /*105c0*/  LEA.HI.X.SX32 R3, R0, R49, 0x1, P4 ;  /* 0x0000003100037211 */ /* 0x000fe200020f0eff */
[----:B------:R-:W-:Y:S01]  /*105d0*/  IMAD R0, R59, UR5, RZ ;  /* 0x000000053b007c24 */ /* 0x000fe2000f8e02ff */
[C---:B0-----:R-:W-:Y:S02]  /*105e0*/  PRMT R45, R8.reuse, 0x7770, RZ ;  /* 0x00007770082d7816 */ /* 0x041fe400000000ff */
[----:B------:R-:W-:Y:S02]  /*105f0*/  IADD3 R6, P4, PT, R7, R47, RZ ;  /* 0x0000002f07067210 */ /* 0x000fe40007f9e0ff */
[C---:B------:R-:W-:Y:S01]  /*10600*/  PRMT R43, R8.reuse, 0x7771, RZ ;  /* 0x00007771082b7816 */ /* 0x040fe200000000ff */
[----:B------:R0:W-:Y:S01]  /*10610*/  @P3 STG.E.U8 desc[UR20][R2.64], R45 ;  /* 0x0000002d02003986 */ /* 0x0001e2000c101114 */
[----:B------:R-:W-:Y:S02]  /*10620*/  LEA.HI.X.SX32 R5, R5, R49, 0x1, P5 ;  /* 0x0000003105057211 */ /* 0x000fe400028f0eff */
[----:B------:R-:W-:-:S02]  /*10630*/  PRMT R13, R8, 0x7773, RZ ;  /* 0x00007773080d7816 */ /* 0x000fc400000000ff */
[----:B------:R-:W-:Y:S01]  /*10640*/  PRMT R41, R8, 0x7772, RZ ;  /* 0x0000777208297816 */ /* 0x000fe200000000ff */
[----:B------:R1:W-:Y:S01]  /*10650*/  @P1 STG.E.U8 desc[UR20][R4.64], R43 ;  /* 0x0000002b04001986 */ /* 0x0003e2000c101114 */
[C---:B------:R-:W-:Y:S02]  /*10660*/  PRMT R25, R10.reuse, 0x7773, RZ ;  /* 0x000077730a197816 */ /* 0x040fe400000000ff */
[C---:B------:R-:W-:Y:S02]  /*10670*/  PRMT R27, R10.reuse, 0x7772, RZ ;  /* 0x000077720a1b7816 */ /* 0x040fe400000000ff */
[C---:B------:R-:W-:Y:S02]  /*10680*/  PRMT R29, R10.reuse, 0x7771, RZ ;  /* 0x000077710a1d7816 */ /* 0x040fe400000000ff */
[----:B------:R-:W-:Y:S01]  /*10690*/  PRMT R31, R10, 0x7770, RZ ;  /* 0x000077700a1f7816 */ /* 0x000fe200000000ff */
[----:B------:R-:W-:Y:S01]  /*106a0*/  IMAD R10, R58, UR5, RZ ;  /* 0x000000053a0a7c24 */ /* 0x000fe2000f8e02ff */
[----:B------:R-:W-:-:S02]  /*106b0*/  LEA.HI.X.SX32 R7, R7, R49, 0x1, P4 ;  /* 0x0000003107077211 */ /* 0x000fc400020f0eff */
[----:B------:R-:W-:Y:S02]  /*106c0*/  IADD3 R8, P3, PT, R0, R47, RZ ;  /* 0x0000002f00087210 */ /* 0x000fe40007f7e0ff */
[----:B------:R-:W-:Y:S01]  /*106d0*/  ISETP.LT.AND P5, PT, R59, UR15, !P0 ;  /* 0x0000000f3b007c0c */ /* 0x000fe2000c7a1270 */
[----:B------:R-:W-:Y:S01]  /*106e0*/  @P2 STG.E.U8 desc[UR20][R6.64], R41 ;  /* 0x0000002906002986 */ /* 0x000fe2000c101114 */
[C---:B------:R-:W-:Y:S02]  /*106f0*/  PRMT R33, R9.reuse, 0x7773, RZ ;  /* 0x0000777309217816 */ /* 0x040fe400000000ff */
[C---:B------:R-:W-:Y:S02]  /*10700*/  PRMT R35, R9.reuse, 0x7772, RZ ;  /* 0x0000777209237816 */ /* 0x040fe400000000ff */
[C---:B------:R-:W-:Y:S02]  /*10710*/  PRMT R37, R9.reuse, 0x7771, RZ ;  /* 0x0000777109257816 */ /* 0x040fe400000000ff */
[----:B------:R-:W-:-:S02]  /*10720*/  PRMT R39, R9, 0x7770, RZ ;  /* 0x0000777009277816 */ /* 0x000fc400000000ff */
[----:B------:R-:W-:Y:S02]  /*10730*/  ISETP.LT.AND P1, PT, R58, UR15, !P0 ;  /* 0x0000000f3a007c0c */ /* 0x000fe4000c721270 */
[----:B------:R-:W-:Y:S01]  /*10740*/  LEA.HI.X.SX32 R9, R0, R49, 0x1, P3 ;  /* 0x0000003100097211 */ /* 0x000fe200018f0eff */
[C---:B------:R-:W-:Y:S01]  /*10750*/  IMAD R0, R57.reuse, UR5, RZ ;  /* 0x0000000539007c24 */ /* 0x040fe2000f8e02ff */
[----:B------:R-:W-:Y:S02]  /*10760*/  ISETP.LT.AND P2, PT, R57, UR15, !P0 ;  /* 0x0000000f39007c0c */ /* 0x000fe4000c741270 */
[----:B0-----:R-:W-:Y:S01]  /*10770*/  IADD3 R2, P4, PT, R10, R47, RZ ;  /* 0x0000002f0a027210 */ /* 0x001fe20007f9e0ff */
[----:B------:R0:W-:Y:S01]  /*10780*/  @P5 STG.E.U8 desc[UR20][R8.64], R13 ;  /* 0x0000000d08005986 */ /* 0x0001e2000c101114 */
[C---:B------:R-:W-:Y:S02]  /*10790*/  PRMT R17, R11.reuse, 0x7773, RZ ;  /* 0x000077730b117816 */ /* 0x040fe400000000ff */
[----:B------:R-:W-:-:S02]  /*107a0*/  PRMT R19, R11, 0x7772, RZ ;  /* 0x000077720b137816 */ /* 0x000fc400000000ff */
[C---:B------:R-:W-:Y:S02]  /*107b0*/  PRMT R21, R11.reuse, 0x7771, RZ ;  /* 0x000077710b157816 */ /* 0x040fe400000000ff */
[----:B------:R-:W-:Y:S01]  /*107c0*/  PRMT R23, R11, 0x7770, RZ ;  /* 0x000077700b177816 */ /* 0x000fe200000000ff */
[----:B------:R-:W-:Y:S01]  /*107d0*/  IMAD R11, R56, UR5, RZ ;  /* 0x00000005380b7c24 */ /* 0x000fe2000f8e02ff */
[----:B-1----:R-:W-:Y:S02]  /*107e0*/  IADD3 R4, P6, PT, R0, R47, RZ ;  /* 0x0000002f00047210 */ /* 0x002fe40007fde0ff */
[-C--:B------:R-:W-:Y:S01]  /*107f0*/  LEA.HI.X.SX32 R3, R10, R49.reuse, 0x1, P4 ;  /* 0x000000310a037211 */ /* 0x080fe200020f0eff */
[----:B0-----:R-:W-:Y:S01]  /*10800*/  IMAD R13, R54, UR5, RZ ;  /* 0x00000005360d7c24 */ /* 0x001fe2000f8e02ff */
[C---:B------:R-:W-:Y:S01]  /*10810*/  ISETP.LT.AND P4, PT, R12.reuse, UR15, !P0 ;  /* 0x0000000f0c007c0c */ /* 0x040fe2000c781270 */
[----:B------:R-:W-:Y:S01]  /*10820*/  IMAD R12, R12, UR5, RZ ;  /* 0x000000050c0c7c24 */ /* 0x000fe2000f8e02ff */
[----:B------:R-:W-:Y:S01]  /*10830*/  ISETP.LT.AND P3, PT, R56, UR15, !P0 ;  /* 0x0000000f38007c0c */ /* 0x000fe2000c761270 */
[----:B------:R0:W-:Y:S01]  /*10840*/  @P1 STG.E.U8 desc[UR20][R2.64], R39 ;  /* 0x0000002702001986 */ /* 0x0001e2000c101114 */
[----:B------:R-:W-:Y:S01]  /*10850*/  LEA.HI.X.SX32 R5, R0, R49, 0x1, P6 ;  /* 0x0000003100057211 */ /* 0x000fe200030f0eff */
[----:B------:R-:W-:Y:S01]  /*10860*/  IMAD R0, R55, UR5, RZ ;  /* 0x0000000537007c24 */ /* 0x000fe2000f8e02ff */
[----:B------:R-:W-:-:S02]  /*10870*/  IADD3 R6, P5, PT, R11, R47, RZ ;  /* 0x0000002f0b067210 */ /* 0x000fc40007fbe0ff */
[C---:B------:R-:W-:Y:S01]  /*10880*/  IADD3 R10, P1, PT, R12.reuse, R47, RZ ;  /* 0x0000002f0c0a7210 */ /* 0x040fe20007f3e0ff */
[----:B------:R-:W-:Y:S01]  /*10890*/  @P2 STG.E.U8 desc[UR20][R4.64], R37 ;  /* 0x0000002504002986 */ /* 0x000fe2000c101114 */
[-C--:B------:R-:W-:Y:S02]  /*108a0*/  LEA.HI.X.SX32 R7, R11, R49.reuse, 0x1, P5 ;  /* 0x000000310b077211 */ /* 0x080fe400028f0eff */
[----:B------:R-:W-:Y:S02]  /*108b0*/  ISETP.LT.AND P2, PT, R55, UR15, !P0 ;  /* 0x0000000f37007c0c */ /* 0x000fe4000c741270 */
[----:B------:R-:W-:Y:S01]  /*108c0*/  LEA.HI.X.SX32 R11, R12, R49, 0x1, P1 ;  /* 0x000000310c0b7211 */ /* 0x000fe200008f0eff */
[----:B------:R-:W-:Y:S01]  /*108d0*/  @P3 STG.E.U8 desc[UR20][R6.64], R35 ;  /* 0x0000002306003986 */ /* 0x000fe2000c101114 */
[----:B------:R-:W-:Y:S02]  /*108e0*/  IADD3 R8, P1, PT, R0, R47, RZ ;  /* 0x0000002f00087210 */ /* 0x000fe40007f3e0ff */
[----:B------:R-:W-:Y:S01]  /*108f0*/  ISETP.LT.AND P3, PT, R54, UR15, !P0 ;  /* 0x0000000f36007c0c */ /* 0x000fe2000c761270 */
[----:B------:R1:W-:Y:S01]  /*10900*/  @P4 STG.E.U8 desc[UR20][R10.64], R33 ;  /* 0x000000210a004986 */ /* 0x0003e2000c101114 */
[C---:B------:R-:W-:Y:S01]  /*10910*/  ISETP.LT.AND P4, PT, R14.reuse, UR15, !P0 ;  /* 0x0000000f0e007c0c */ /* 0x040fe2000c781270 */
[----:B------:R-:W-:Y:S01]  /*10920*/  IMAD R14, R14, UR5, RZ ;  /* 0x000000050e0e7c24 */ /* 0x000fe2000f8e02ff */
[----:B------:R-:W-:Y:S01]  /*10930*/  LEA.HI.X.SX32 R9, R0, R49, 0x1, P1 ;  /* 0x0000003100097211 */ /* 0x000fe200008f0eff */
[----:B------:R-:W-:Y:S01]  /*10940*/  IMAD R0, R53, UR5, RZ ;  /* 0x0000000535007c24 */ /* 0x000fe2000f8e02ff */
[----:B0-----:R-:W-:Y:S01]  /*10950*/  IADD3 R2, P5, PT, R13, R47, RZ ;  /* 0x0000002f0d027210 */ /* 0x001fe20007fbe0ff */
[----:B------:R0:W2:Y:S01]  /*10960*/  LDS.128 R4, [R15+0x800] ;  /* 0x000800000f047984 */ /* 0x0000a20000000c00 */
[----:B------:R-:W-:-:S02]  /*10970*/  ISETP.LT.AND P1, PT, R53, UR15, !P0 ;  /* 0x0000000f35007c0c */ /* 0x000fc4000c721270 */
[----:B------:R-:W-:Y:S01]  /*10980*/  IADD3 R12, P6, PT, R14, R47, RZ ;  /* 0x0000002f0e0c7210 */ /* 0x000fe20007fde0ff */
[----:B------:R3:W-:Y:S01]  /*10990*/  @P2 STG.E.U8 desc[UR20][R8.64], R31 ;  /* 0x0000001f08002986 */ /* 0x0007e2000c101114 */
[----:B------:R-:W-:Y:S02]  /*109a0*/  LEA.HI.X.SX32 R3, R13, R49, 0x1, P5 ;  /* 0x000000310d037211 */ /* 0x000fe400028f0eff */
[----:B-1----:R-:W-:Y:S01]  /*109b0*/  IADD3 R10, P2, PT, R0, R47, RZ ;  /* 0x0000002f000a7210 */ /* 0x002fe20007f5e0ff */
[----:B0-----:R-:W-:Y:S01]  /*109c0*/  IMAD R15, R50, UR5, RZ ;  /* 0x00000005320f7c24 */ /* 0x001fe2000f8e02ff */
[-C--:B------:R-:W-:Y:S01]  /*109d0*/  LEA.HI.X.SX32 R13, R14, R49.reuse, 0x1, P6 ;  /* 0x000000310e0d7211 */ /* 0x080fe200030f0eff */
[----:B------:R0:W-:Y:S01]  /*109e0*/  @P3 STG.E.U8 desc[UR20][R2.64], R29 ;  /* 0x0000001d02003986 */ /* 0x0001e2000c101114 */
[----:B------:R-:W-:Y:S01]  /*109f0*/  LEA.HI.X.SX32 R11, R0, R49, 0x1, P2 ;  /* 0x00000031000b7211 */ /* 0x000fe200010f0eff */
[C---:B------:R-:W-:Y:S01]  /*10a00*/  IMAD R0, R52.reuse, UR5, RZ ;  /* 0x0000000534007c24 */ /* 0x040fe2000f8e02ff */
[----:B------:R-:W-:Y:S01]  /*10a10*/  ISETP.LT.AND P3, PT, R52, UR15, !P0 ;  /* 0x0000000f34007c0c */ /* 0x000fe2000c761270 */
[----:B------:R1:W-:Y:S01]  /*10a20*/  @P4 STG.E.U8 desc[UR20][R12.64], R27 ;  /* 0x0000001b0c004986 */ /* 0x0003e2000c101114 */
[C---:B------:R-:W-:Y:S01]  /*10a30*/  IMAD R14, R51.reuse, UR5, RZ ;  /* 0x00000005330e7c24 */ /* 0x040fe2000f8e02ff */
[----:B------:R-:W-:-:S02]  /*10a40*/  ISETP.LT.AND P2, PT, R51, UR15, !P0 ;  /* 0x0000000f33007c0c */ /* 0x000fc4000c741270 */
[----:B------:R4:W-:Y:S01]  /*10a50*/  @P1 STG.E.U8 desc[UR20][R10.64], R25 ;  /* 0x000000190a001986 */ /* 0x0009e2000c101114 */
[----:B---3--:R-:W-:Y:S02]  /*10a60*/  IADD3 R8, P1, PT, R0, R47, RZ ;  /* 0x0000002f00087210 */ /* 0x008fe40007f3e0ff */
[----:B------:R-:W-:Y:S02]  /*10a70*/  ISETP.LT.AND P4, PT, R50, UR15, !P0 ;  /* 0x0000000f32007c0c */ /* 0x000fe4000c781270 */
[----:B------:R-:W-:Y:S01]  /*10a80*/  LEA.HI.X.SX32 R9, R0, R49, 0x1, P1 ;  /* 0x0000003100097211 */ /* 0x000fe200008f0eff */
[----:B------:R-:W-:Y:S01]  /*10a90*/  IMAD R0, R48, UR5, RZ ;  /* 0x0000000530007c24 */ /* 0x000fe2000f8e02ff */
[CC--:B0-----:R-:W-:Y:S02]  /*10aa0*/  IADD3 R2, P5, PT, R14.reuse, R47.reuse, RZ ;  /* 0x0000002f0e027210 */ /* 0x0c1fe40007fbe0ff */
[----:B-1----:R-:W-:Y:S01]  /*10ab0*/  IADD3 R12, P6, PT, R15, R47, RZ ;  /* 0x0000002f0f0c7210 */ /* 0x002fe20007fde0ff */
[----:B------:R0:W-:Y:S01]  /*10ac0*/  @P3 STG.E.U8 desc[UR20][R8.64], R23 ;  /* 0x0000001708003986 */ /* 0x0001e2000c101114 */
[----:B------:R-:W-:-:S02]  /*10ad0*/  LEA.HI.X.SX32 R3, R14, R49, 0x1, P5 ;  /* 0x000000310e037211 */ /* 0x000fc400028f0eff */
[----:B----4-:R-:W-:Y:S02]  /*10ae0*/  IADD3 R10, P3, PT, R0, R47, RZ ;  /* 0x0000002f000a7210 */ /* 0x010fe40007f7e0ff */
[----:B------:R-:W-:Y:S01]  /*10af0*/  ISETP.LT.AND P1, PT, R48, UR15, !P0 ;  /* 0x0000000f30007c0c */ /* 0x000fe2000c721270 */
[----:B------:R1:W-:Y:S01]  /*10b00*/  @P2 STG.E.U8 desc[UR20][R2.64], R21 ;  /* 0x0000001502002986 */ /* 0x0003e2000c101114 */
[-C--:B------:R-:W-:Y:S01]  /*10b10*/  LEA.HI.X.SX32 R13, R15, R49.reuse, 0x1, P6 ;  /* 0x000000310f0d7211 */ /* 0x080fe200030f0eff */
[----:B------:R-:W-:Y:S01]  /*10b20*/  IMAD R15, R46, UR5, RZ ;  /* 0x000000052e0f7c24 */ /* 0x000fe2000f8e02ff */
[----:B------:R-:W-:Y:S01]  /*10b30*/  LEA.HI.X.SX32 R11, R0, R49, 0x1, P3 ;  /* 0x00000031000b7211 */ /* 0x000fe200018f0eff */
[----:B------:R-:W-:Y:S01]  /*10b40*/  IMAD R0, R44, UR5, RZ ;  /* 0x000000052c007c24 */ /* 0x000fe2000f8e02ff */
[----:B------:R-:W-:Y:S01]  /*10b50*/  ISETP.LT.AND P2, PT, R46, UR15, !P0 ;  /* 0x0000000f2e007c0c */ /* 0x000fe2000c741270 */
[----:B------:R3:W-:Y:S01]  /*10b60*/  @P4 STG.E.U8 desc[UR20][R12.64], R19 ;  /* 0x000000130c004986 */ /* 0x0007e2000c101114 */
[----:B------:R-:W-:-:S02]  /*10b70*/  IADD3 R14, P4, PT, R15, R47, RZ ;  /* 0x0000002f0f0e7210 */ /* 0x000fc40007f9e0ff */
[----:B0-----:R-:W-:Y:S02]  /*10b80*/  IADD3 R8, P5, PT, R0, R47, RZ ;  /* 0x0000002f00087210 */ /* 0x001fe40007fbe0ff */
[-C--:B------:R-:W-:Y:S01]  /*10b90*/  LEA.HI.X.SX32 R15, R15, R49.reuse, 0x1, P4 ;  /* 0x000000310f0f7211 */ /* 0x080fe200020f0eff */
[----:B-1----:R-:W-:Y:S01]  /*10ba0*/  IMAD R3, R42, UR5, RZ ;  /* 0x000000052a037c24 */ /* 0x002fe2000f8e02ff */
[----:B------:R-:W-:Y:S01]  /*10bb0*/  LEA.HI.X.SX32 R9, R0, R49, 0x1, P5 ;  /* 0x0000003100097211 */ /* 0x000fe200028f0eff */
[----:B------:R-:W-:Y:S01]  /*10bc0*/  IMAD R0, R40, UR5, RZ ;  /* 0x0000000528007c24 */ /* 0x000fe2000f8e02ff */
[----:B------:R-:W-:Y:S01]  /*10bd0*/  ISETP.LT.AND P3, PT, R44, UR15, !P0 ;  /* 0x0000000f2c007c0c */ /* 0x000fe2000c761270 */
[----:B------:R0:W-:Y:S01]  /*10be0*/  @P1 STG.E.U8 desc[UR20][R10.64], R17 ;  /* 0x000000110a001986 */ /* 0x0001e2000c101114 */
[----:B------:R-:W-:Y:S01]  /*10bf0*/  IADD3 R2, P4, PT, R3, R47, RZ ;  /* 0x0000002f03027210 */ /* 0x000fe20007f9e0ff */
[----:B---3--:R-:W-:Y:S01]  /*10c00*/  IMAD R13, R38, UR5, RZ ;  /* 0x00000005260d7c24 */ /* 0x008fe2000f8e02ff */
[----:B--2---:R-:W-:-:S02]  /*10c10*/  PRMT R23, R4, 0x7770, RZ ;  /* 0x0000777004177816 */ /* 0x004fc400000000ff */
[----:B------:R-:W-:Y:S02]  /*10c20*/  ISETP.LT.AND P1, PT, R42, UR15, !P0 ;  /* 0x0000000f2a007c0c */ /* 0x000fe4000c721270 */
[----:B------:R-:W-:Y:S01]  /*10c30*/  LEA.HI.X.SX32 R3, R3, R49, 0x1, P4 ;  /* 0x0000003103037211 */ /* 0x000fe200020f0eff */
[----:B------:R1:W-:Y:S01]  /*10c40*/  @P2 STG.E.U8 desc[UR20][R14.64], R23 ;  /* 0x000000170e002986 */ /* 0x0003e2000c101114 */
[----:B------:R-:W-:Y:S02]  /*10c50*/  ISETP.LT.AND P2, PT, R40, UR15, !P0 ;  /* 0x0000000f28007c0c */ /* 0x000fe4000c741270 */
[----:B------:R-:W-:Y:S02]  /*10c60*/  PRMT R19, R4, 0x7771, RZ ;  /* 0x0000777104137816 */ /* 0x000fe400000000ff */
[----:B0-----:R-:W-:Y:S02]  /*10c70*/  IADD3 R10, P4, PT, R0, R47, RZ ;  /* 0x0000002f000a7210 */ /* 0x001fe40007f9e0ff */
[----:B------:R-:W-:Y:S01]  /*10c80*/  PRMT R21, R4, 0x7772, RZ ;  /* 0x0000777204157816 */ /* 0x000fe200000000ff */
[----:B------:R0:W-:Y:S01]  /*10c90*/  @P3 STG.E.U8 desc[UR20][R8.64], R19 ;  /* 0x0000001308003986 */ /* 0x0001e2000c101114 */
[----:B------:R-:W-:Y:S01]  /*10ca0*/  LEA.HI.X.SX32 R11, R0, R49, 0x1, P4 ;  /* 0x00000031000b7211 */ /* 0x000fe200020f0eff */
[----:B------:R-:W-:Y:S01]  /*10cb0*/  IMAD R0, R36, UR5, RZ ;  /* 0x0000000524007c24 */ /* 0x000fe2000f8e02ff */
[----:B------:R-:W-:Y:S01]  /*10cc0*/  ISETP.LT.AND P3, PT, R38, UR15, !P0 ;  /* 0x0000000f26007c0c */ /* 0x000fe2000c761270 */
[----:B------:R2:W-:Y:S01]  /*10cd0*/  @P1 STG.E.U8 desc[UR20][R2.64], R21 ;  /* 0x0000001502001986 */ /* 0x0005e2000c101114 */
[----:B------:R-:W-:Y:S01]  /*10ce0*/  ISETP.LT.AND P1, PT, R36, UR15, !P0 ;  /* 0x0000000f24007c0c */ /* 0x000fe2000c721270 */
[----:B-1----:R-:W-:Y:S01]  /*10cf0*/  IMAD R14, R30, UR5, RZ ;  /* 0x000000051e0e7c24 */ /* 0x002fe2000f8e02ff */
[----:B------:R-:W-:-:S02]  /*10d00*/  IADD3 R12, P5, PT, R13, R47, RZ ;  /* 0x0000002f0d0c7210 */ /* 0x000fc40007fbe0ff */
[----:B------:R-:W-:Y:S02]  /*10d10*/  PRMT R17, R5, 0x7770, RZ ;  /* 0x0000777005117816 */ /* 0x000fe400000000ff */
[----:B------:R-:W-:Y:S02]  /*10d20*/  LEA.HI.X.SX32 R13, R13, R49, 0x1, P5 ;  /* 0x000000310d0d7211 */ /* 0x000fe400028f0eff */
[----:B0-----:R-:W-:Y:S01]  /*10d30*/  PRMT R19, R4, 0x7773, RZ ;  /* 0x0000777304137816 */ /* 0x001fe200000000ff */
[----:B------:R-:W-:Y:S01]  /*10d40*/  IMAD R4, R32, UR5, RZ ;  /* 0x0000000520047c24 */ /* 0x000fe2000f8e02ff */
[C---:B------:R-:W-:Y:S02]  /*10d50*/  IADD3 R8, P4, PT, R0.reuse, R47, RZ ;  /* 0x0000002f00087210 */ /* 0x040fe40007f9e0ff */
[----:B------:R-:W-:Y:S01]  /*10d60*/  PRMT R15, R5, 0x7771, RZ ;  /* 0x00007771050f7816 */ /* 0x000fe200000000ff */
[----:B------:R0:W-:Y:S01]  /*10d70*/  @P2 STG.E.U8 desc[UR20][R10.64], R19 ;  /* 0x000000130a002986 */ /* 0x0001e2000c101114 */
[----:B------:R-:W-:Y:S01]  /*10d80*/  LEA.HI.X.SX32 R9, R0, R49, 0x1, P4 ;  /* 0x0000003100097211 */ /* 0x000fe200020f0eff */
[C---:B------:R-:W-:Y:S01]  /*10d90*/  IMAD R0, R34.reuse, UR5, RZ ;  /* 0x0000000522007c24 */ /* 0x040fe2000f8e02ff */
[----:B------:R-:W-:Y:S01]  /*10da0*/  ISETP.LT.AND P2, PT, R34, UR15, !P0 ;  /* 0x0000000f22007c0c */ /* 0x000fe2000c741270 */
[----:B------:R1:W-:Y:S01]  /*10db0*/  @P3 STG.E.U8 desc[UR20][R12.64], R17 ;  /* 0x000000110c003986 */ /* 0x0003e2000c101114 */
[----:B------:R-:W-:-:S02]  /*10dc0*/  ISETP.LT.AND P3, PT, R32, UR15, !P0 ;  /* 0x0000000f20007c0c */ /* 0x000fc4000c761270 */
[----:B--2---:R-:W-:Y:S01]  /*10dd0*/  IADD3 R2, P4, PT, R0, R47, RZ ;  /* 0x0000002f00027210 */ /* 0x004fe20007f9e0ff */
[----:B------:R2:W-:Y:S01]  /*10de0*/  @P1 STG.E.U8 desc[UR20][R8.64], R15 ;  /* 0x0000000f08001986 */ /* 0x0005e2000c101114 */
[----:B------:R-:W-:Y:S02]  /*10df0*/  ISETP.LT.AND P1, PT, R30, UR15, !P0 ;  /* 0x0000000f1e007c0c */ /* 0x000fe4000c721270 */
[----:B------:R-:W-:Y:S01]  /*10e00*/  LEA.HI.X.SX32 R3, R0, R49, 0x1, P4 ;  /* 0x0000003100037211 */ /* 0x000fe200020f0eff */
[----:B------:R-:W-:Y:S01]  /*10e10*/  IMAD R0, R28, UR5, RZ ;  /* 0x000000051c007c24 */ /* 0x000fe2000f8e02ff */
[----:B0-----:R-:W-:Y:S02]  /*10e20*/  IADD3 R10, P5, PT, R4, R47, RZ ;  /* 0x0000002f040a7210 */ /* 0x001fe40007fbe0ff */
[----:B------:R-:W-:Y:S01]  /*10e30*/  ISETP.LT.AND P4, PT, R28, UR15, !P0 ;  /* 0x0000000f1c007c0c */ /* 0x000fe2000c781270 */
[----:B-1----:R-:W-:Y:S01]  /*10e40*/  IMAD R12, R24, UR5, RZ ;  /* 0x00000005180c7c24 */ /* 0x002fe2000f8e02ff */
[----:B------:R-:W-:-:S02]  /*10e50*/  PRMT R13, R5, 0x7772, RZ ;  /* 0x00007772050d7816 */ /* 0x000fc400000000ff */
[----:B------:R-:W-:Y:S02]  /*10e60*/  LEA.HI.X.SX32 R11, R4, R49, 0x1, P5 ;  /* 0x00000031040b7211 */ /* 0x000fe400028f0eff */
[----:B------:R-:W-:Y:S01]  /*10e70*/  PRMT R19, R5, 0x7773, RZ ;  /* 0x0000777305137816 */ /* 0x000fe200000000ff */
[----:B------:R0:W-:Y:S01]  /*10e80*/  @P2 STG.E.U8 desc[UR20][R2.64], R13 ;  /* 0x0000000d02002986 */ /* 0x0001e2000c101114 */
[-C--:B------:R-:W-:Y:S02]  /*10e90*/  IADD3 R4, P2, PT, R14, R47.reuse, RZ ;  /* 0x0000002f0e047210 */ /* 0x080fe40007f5e0ff */
[----:B--2---:R-:W-:Y:S01]  /*10ea0*/  IADD3 R8, P5, PT, R0, R47, RZ ;  /* 0x0000002f00087210 */ /* 0x004fe20007fbe0ff */
[----:B------:R-:W-:Y:S01]  /*10eb0*/  @P3 STG.E.U8 desc[UR20][R10.64], R19 ;  /* 0x000000130a003986 */ /* 0x000fe2000c101114 */
[----:B------:R-:W-:Y:S01]  /*10ec0*/  LEA.HI.X.SX32 R5, R14, R49, 0x1, P2 ;  /* 0x000000310e057211 */ /* 0x000fe200010f0eff */
[----:B------:R-:W-:Y:S01]  /*10ed0*/  IMAD R14, R20, UR5, RZ ;  /* 0x00000005140e7c24 */ /* 0x000fe2000f8e02ff */
[----:B------:R-:W-:-:S02]  /*10ee0*/  PRMT R15, R6, 0x7770, RZ ;  /* 0x00007770060f7816 */ /* 0x000fc400000000ff */
[----:B------:R-:W-:Y:S01]  /*10ef0*/  LEA.HI.X.SX32 R9, R0, R49, 0x1, P5 ;  /* 0x0000003100097211 */ /* 0x000fe200028f0eff */
[----:B------:R-:W-:Y:S01]  /*10f00*/  IMAD R0, R26, UR5, RZ ;  /* 0x000000051a007c24 */ /* 0x000fe2000f8e02ff */
[----:B------:R-:W-:Y:S01]  /*10f10*/  PRMT R17, R6, 0x7771, RZ ;  /* 0x0000777106117816 */ /* 0x000fe200000000ff */
[----:B------:R1:W-:Y:S01]  /*10f20*/  @P1 STG.E.U8 desc[UR20][R4.64], R15 ;  /* 0x0000000f04001986 */ /* 0x0003e2000c101114 */
[----:B0-----:R-:W-:Y:S01]  /*10f30*/  IMAD R13, R22, UR5, RZ ;  /* 0x00000005160d7c24 */ /* 0x001fe2000f8e02ff */
[----:B------:R-:W-:Y:S02]  /*10f40*/  ISETP.LT.AND P5, PT, R26, UR15, !P0 ;  /* 0x0000000f1a007c0c */ /* 0x000fe4000c7a1270 */
[----:B------:R0:W-:Y:S01]  /*10f50*/  @P4 STG.E.U8 desc[UR20][R8.64], R17 ;  /* 0x0000001108004986 */ /* 0x0001e2000c101114 */
[----:B------:R-:W-:Y:S02]  /*10f60*/  IADD3 R2, P6, PT, R0, R47, RZ ;  /* 0x0000002f00027210 */ /* 0x000fe40007fde0ff */
[----:B------:R-:W-:-:S02]  /*10f70*/  ISETP.LT.AND P4, PT, R24, UR15, !P0 ;  /* 0x0000000f18007c0c */ /* 0x000fc4000c781270 */
[C---:B------:R-:W-:Y:S01]  /*10f80*/  ISETP.LT.AND P1, PT, R16.reuse, UR15, !P0 ;  /* 0x0000000f10007c0c */ /* 0x040fe2000c721270 */
[----:B------:R-:W-:Y:S01]  /*10f90*/  IMAD R16, R16, UR5, RZ ;  /* 0x0000000510107c24 */ /* 0x000fe2000f8e02ff */
[----:B------:R-:W-:Y:S01]  /*10fa0*/  LEA.HI.X.SX32 R3, R0, R49, 0x1, P6 ;  /* 0x0000003100037211 */ /* 0x000fe200030f0eff */
[----:B-1----:R-:W-:Y:S01]  /*10fb0*/  IMAD R15, R18, UR5, RZ ;  /* 0x00000005120f7c24 */ /* 0x002fe2000f8e02ff */
[-C--:B------:R-:W-:Y:S02]  /*10fc0*/  IADD3 R4, P2, PT, R12, R47.reuse, RZ ;  /* 0x0000002f0c047210 */ /* 0x080fe40007f5e0ff */
[-C--:B------:R-:W-:Y:S02]  /*10fd0*/  IADD3 R10, P6, PT, R14, R47.reuse, RZ ;  /* 0x0000002f0e0a7210 */ /* 0x080fe40007fde0ff */
[----:B0-----:R-:W-:Y:S02]  /*10fe0*/  IADD3 R8, P3, PT, R13, R47, RZ ;  /* 0x0000002f0d087210 */ /* 0x001fe40007f7e0ff */
[----:B------:R-:W-:-:S02]  /*10ff0*/  LEA.HI.X.SX32 R5, R12, R49, 0x1, P2 ;  /* 0x000000310c057211 */ /* 0x000fc400010f0eff */
[----:B------:R-:W-:Y:S02]  /*11000*/  IADD3 R12, P2, PT, R15, R47, RZ ;  /* 0x0000002f0f0c7210 */ /* 0x000fe40007f5e0ff */
[-C--:B------:R-:W-:Y:S02]  /*11010*/  LEA.HI.X.SX32 R9, R13, R49.reuse, 0x1, P3 ;  /* 0x000000310d097211 */ /* 0x080fe400018f0eff */
[----:B------:R-:W-:Y:S02]  /*11020*/  ISETP.LT.AND P3, PT, R22, UR15, !P0 ;  /* 0x0000000f16007c0c */ /* 0x000fe4000c761270 */
[----:B------:R-:W-:Y:S02]  /*11030*/  LEA.HI.X.SX32 R13, R15, R49, 0x1, P2 ;  /* 0x000000310f0d7211 */ /* 0x000fe400010f0eff */
[----:B------:R-:W-:Y:S02]  /*11040*/  ISETP.LT.AND P2, PT, R20, UR15, !P0 ;  /* 0x0000000f14007c0c */ /* 0x000fe4000c741270 */
[----:B------:R-:W-:-:S02]  /*11050*/  ISETP.LT.AND P0, PT, R18, UR15, !P0 ;  /* 0x0000000f12007c0c */ /* 0x000fc4000c701270 */
[----:B------:R-:W-:Y:S02]  /*11060*/  LEA.HI.X.SX32 R11, R14, R49, 0x1, P6 ;  /* 0x000000310e0b7211 */ /* 0x000fe400030f0eff */
[----:B------:R-:W-:Y:S02]  /*11070*/  PRMT R25, R6, 0x7772, RZ ;  /* 0x0000777206197816 */ /* 0x000fe400000000ff */
[----:B------:R-:W-:Y:S02]  /*11080*/  IADD3 R14, P6, PT, R16, R47, RZ ;  /* 0x0000002f100e7210 */ /* 0x000fe40007fde0ff */
[----:B------:R-:W-:Y:S01]  /*11090*/  PRMT R23, R6, 0x7773, RZ ;  /* 0x0000777306177816 */ /* 0x000fe200000000ff */
[----:B------:R0:W-:Y:S01]  /*110a0*/  @P5 STG.E.U8 desc[UR20][R2.64], R25 ;  /* 0x0000001902005986 */ /* 0x0001e2000c101114 */
[C---:B------:R-:W-:Y:S02]  /*110b0*/  PRMT R17, R7.reuse, 0x7773, RZ ;  /* 0x0000777307117816 */ /* 0x040fe400000000ff */
[C---:B------:R-:W-:Y:S01]  /*110c0*/  PRMT R19, R7.reuse, 0x7772, RZ ;  /* 0x0000777207137816 */ /* 0x040fe200000000ff */
[----:B------:R0:W-:Y:S01]  /*110d0*/  @P4 STG.E.U8 desc[UR20][R4.64], R23 ;  /* 0x0000001704004986 */ /* 0x0001e2000c101114 */
[----:B------:R-:W-:-:S02]  /*110e0*/  PRMT R21, R7, 0x7771, RZ ;  /* 0x0000777107157816 */ /* 0x000fc400000000ff */
[----:B------:R-:W-:Y:S02]  /*110f0*/  PRMT R7, R7, 0x7770, RZ ;  /* 0x0000777007077816 */ /* 0x000fe400000000ff */
[----:B------:R-:W-:-:S03]  /*11100*/  LEA.HI.X.SX32 R15, R16, R49, 0x1, P6 ;  /* 0x00000031100f7211 */ /* 0x000fc600030f0eff */
[----:B------:R0:W-:Y:S04]  /*11110*/  @P3 STG.E.U8 desc[UR20][R8.64], R7 ;  /* 0x0000000708003986 */ /* 0x0001e8000c101114 */
[----:B------:R0:W-:Y:S04]  /*11120*/  @P2 STG.E.U8 desc[UR20][R10.64], R21 ;  /* 0x000000150a002986 */ /* 0x0001e8000c101114 */
[----:B------:R0:W-:Y:S04]  /*11130*/  @P0 STG.E.U8 desc[UR20][R12.64], R19 ;  /* 0x000000130c000986 */ /* 0x0001e8000c101114 */
[----:B------:R0:W-:Y:S01]  /*11140*/  @P1 STG.E.U8 desc[UR20][R14.64], R17 ;  /* 0x000000110e001986 */ /* 0x0001e2000c101114 */
[----:B------:R-:W-:Y:S06]  /*11150*/  BAR.SYNC.DEFER_BLOCKING 0x0 ;  /* 0x0000000000007b1d */ /* 0x000fec0000010000 */
[----:B------:R-:W-:Y:S05]  /*11160*/  BRA.U UP0, `(.L_x_13) ;  /* 0x0000000100a07547 */ /* 0x000fea000b800000 */
[----:B------:R-:W1:Y:S01]  /*11170*/  S2UR UR5, SR_CgaCtaId ;  /* 0x00000000000579c3 */ /* 0x000e620000008800 */
[----:B------:R-:W-:Y:S01]  /*11180*/  NOP ;  /* 0x0000000000007918 */ /* 0x000fe20000000000 */
[----:B------:R-:W-:Y:S01]  /*11190*/  UMOV UR4, 0x50 ;  /* 0x0000005000047882 */ /* 0x000fe20000000000 */
[----:B------:R-:W-:Y:S02]  /*111a0*/  IMAD.U32 R0, RZ, RZ, UR8 ;  /* 0x00000008ff007e24 */ /* 0x000fe4000f8e00ff */
[----:B0-----:R-:W-:Y:S02]  /*111b0*/  IMAD.MOV.U32 R3, RZ, RZ, 0x3 ;  /* 0x00000003ff037424 */ /* 0x001fe400078e00ff */
[----:B------:R-:W-:Y:S01]  /*111c0*/  IMAD.MOV.U32 R7, RZ, RZ, 0x1 ;  /* 0x00000001ff077424 */ /* 0x000fe200078e00ff */
[----:B------:R-:W-:-:S04]  /*111d0*/  LOP3.LUT R0, R0, 0xffff, RZ, 0xc0, !PT ;  /* 0x0000ffff00007812 */ /* 0x000fc800078ec0ff */
[----:B------:R-:W-:-:S05]  /*111e0*/  SHF.R.U32.HI R0, RZ, 0x5, R0 ;  /* 0x00000005ff007819 */ /* 0x000fca0000011600 */
[----:B------:R-:W-:Y:S01]  /*111f0*/  VIADD R2, R0, 0x10 ;  /* 0x0000001000027836 */ /* 0x000fe20000000000 */
[----:B------:R-:W-:Y:S01]  /*11200*/  SHF.L.U32 R0, R3, R0, RZ ;  /* 0x0000000003007219 */ /* 0x000fe200000006ff */
[----:B-1----:R-:W-:-:S03]  /*11210*/  ULEA UR6, UR5, UR4, 0x18 ;  /* 0x0000000405067291 */ /* 0x002fc6000f8ec0ff */
[----:B------:R-:W-:-:S04]  /*11220*/  SHF.L.U32 R3, R7, R2, RZ ;  /* 0x0000000207037219 */ /* 0x000fc800000006ff */
[----:B------:R-:W-:Y:S02]  /*11230*/  LOP3.LUT R0, R3, R0, RZ, 0xfc, !PT ;  /* 0x0000000003007212 */ /* 0x000fe400078efcff */
[----:B------:R-:W0:Y:S02]  /*11240*/  LDS R5, [UR6] ;  /* 0x00000006ff057984 */ /* 0x000e240008000800 */
[C---:B------:R-:W-:Y:S02]  /*11250*/  LOP3.LUT R2, R0.reuse, 0xffff, RZ, 0xc0, !PT ;  /* 0x0000ffff00027812 */ /* 0x040fe400078ec0ff */
[----:B0-----:R-:W-:-:S04]  /*11260*/  LOP3.LUT R3, R0, 0xffff, R5, 0x80, !PT ;  /* 0x0000ffff00037812 */ /* 0x001fc800078e8005 */
[----:B------:R-:W-:-:S13]  /*11270*/  ISETP.NE.AND P0, PT, R3, R2, PT ;  /* 0x000000020300720c */ /* 0x000fda0003f05270 */
[----:B------:R-:W-:Y:S05]  /*11280*/  @P0 BRA `(.L_x_14) ;  /* 0x0000000000500947 */ /* 0x000fea0003800000 */
[----:B------:R-:W-:Y:S02]  /*11290*/  SHF.R.U32.HI R5, RZ, 0x10, R5 ;  /* 0x00000010ff057819 */ /* 0x000fe40000011605 */
[----:B------:R-:W-:-:S04]  /*112a0*/  SHF.R.U32.HI R2, RZ, 0x10, R0 ;  /* 0x00000010ff027819 */ /* 0x000fc80000011600 */
[----:B------:R-:W-:-:S04]  /*112b0*/  LOP3.LUT R5, R5, R2, RZ, 0xc0, !PT ;  /* 0x0000000205057212 */ /* 0x000fc800078ec0ff */
[----:B------:R-:W-:-:S13]  /*112c0*/  ISETP.NE.AND P0, PT, R5, R2, PT ;  /* 0x000000020500720c */ /* 0x000fda0003f05270 */
[----:B------:R-:W-:Y:S05]  /*112d0*/  @P0 BRA `(.L_x_15) ;  /* 0x0000000000300947 */ /* 0x000fea0003800000 */
[----:B------:R-:W-:Y:S01]  /*112e0*/  R2UR UR4, R0 ;  /* 0x00000000000472ca */ /* 0x000fe200000e0000 */
[----:B------:R-:W-:Y:S01]  /*112f0*/  VOTEU.ANY UR5, UPT, PT ;  /* 0x0000000000057886 */ /* 0x000fe200038e0100 */
[----:B------:R-:W0:Y:S01]  /*11300*/  S2R R0, SR_LANEID ;  /* 0x0000000000007919 */ /* 0x000e220000000000 */
[----:B------:R-:W-:-:S10]  /*11310*/  UFLO.U32 UR5, UR5 ;  /* 0x00000005000572bd */ /* 0x000fd400080e0000 */
[----:B------:R-:W-:-:S06]  /*11320*/  ULOP3.LUT UR4, URZ, UR4, URZ, 0x33, !UPT ;  /* 0x00000004ff047292 */ /* 0x000fcc000f8e33ff */
[----:B------:R-:W-:-:S04]  /*11330*/  IMAD.U32 R2, RZ, RZ, UR4 ;  /* 0x00000004ff027e24 */ /* 0x000fc8000f8e00ff */
[----:B------:R-:W1:Y:S02]  /*11340*/  REDUX UR7, R2 ;  /* 0x00000000020773c4 */ /* 0x000e640000000000 */
[----:B------:R2:W-:Y:S01]  /*11350*/  UTCATOMSWS.AND URZ, UR4 ;  /* 0x0000000400ff79e3 */ /* 0x0005e20008000000 */
[----:B0-----:R-:W-:Y:S01]  /*11360*/  ISETP.EQ.U32.AND P0, PT, R0, UR5, PT ;  /* 0x0000000500007c0c */ /* 0x001fe2000bf02070 */
[----:B-1----:R-:W-:-:S12]  /*11370*/  IMAD.U32 R0, RZ, RZ, UR7 ;  /* 0x00000007ff007e24 */ /* 0x002fd8000f8e00ff */
[----:B------:R2:W-:Y:S01]  /*11380*/  @P0 ATOMS.AND RZ, [UR6], R0 ;  /* 0x00000000ffff098c */ /* 0x0005e2000a800006 */
[----:B------:R-:W-:Y:S05]  /*11390*/  BRA `(.L_x_13) ;  /* 0x0000000000147947 */ /* 0x000fea0003800000 */
.L_x_15:
[----:B------:R-:W-:-:S07]  /*113a0*/  MOV R2, 0x113c0 ;  /* 0x000113c000027802 */ /* 0x000fce0000000f00 */
[----:B------:R-:W-:Y:S05]  /*113b0*/  CALL.REL.NOINC `($__internal_0_$__cuda_sm10x_tcgen05_guardrail_trap_col_being_dealloced_not_returned_by_alloc) ;  /* 0x00000000002c7944 */ /* 0x000fea0003c00000 */
[----:B------:R-:W-:Y:S05]  /*113c0*/  BRA `(.L_x_13) ;  /* 0x0000000000087947 */ /* 0x000fea0003800000 */
.L_x_14:
[----:B------:R-:W-:-:S07]  /*113d0*/  MOV R2, 0x113f0 ;  /* 0x000113f000027802 */ /* 0x000fce0000000f00 */
[----:B------:R-:W-:Y:S05]  /*113e0*/  CALL.REL.NOINC `($__internal_2_$__cuda_sm10x_tcgen05_guardrail_trap_unallocated_columns_being_dealloced) ;  /* 0x0000000000387944 */ /* 0x000fea0003c00000 */
.L_x_13:
[----:B------:R-:W-:Y:S01]  /*113f0*/  NOP ;  /* 0x0000000000007918 */ /* 0x000fe20000000000 */
[----:B--2---:R-:W-:Y:S05]  /*11400*/  EXIT ;  /* 0x000000000000794d */ /* 0x004fea0003800000 */
.L_x_8:
[----:B------:R-:W0:Y:S02]  /*11410*/  SYNCS.PHASECHK.TRANS64.TRYWAIT P3, [UR6], R101 ;  /* 0x00000065ff0075a7 */ /* 0x000e240008061106 */
[----:B0-----:R-:W-:Y:S05]  /*11420*/  @!P3 BRA `(.L_x_8) ;  /* 0xfffffffc00f8b947 */ /* 0x001fea000383ffff */
[----:B------:R-:W-:Y:S05]  /*11430*/  BRA `(.L_x_16) ;  /* 0xffffffa4003c7947 */ /* 0x000fea000383ffff */
.L_x_12:
[----:B------:R-:W1:Y:S02]  /*11440*/  SYNCS.PHASECHK.TRANS64.TRYWAIT P0, [UR6], R2 ;  /* 0x00000002ff0075a7 */ /* 0x000e640008001106 */
[----:B-1----:R-:W-:Y:S05]  /*11450*/  @!P0 BRA `(.L_x_12) ;  /* 0xfffffffc00f88947 */ /* 0x002fea000383ffff */
[----:B------:R-:W-:Y:S05]  /*11460*/  BRA `(.L_x_11) ;  /* 0xffffffe400bc7947 */ /* 0x000fea000383ffff */
        .weak           $__internal_0_$__cuda_sm10x_tcgen05_guardrail_trap_col_being_dealloced_not_returned_by_alloc
        .type           $__internal_0_$__cuda_sm10x_tcgen05_guardrail_trap_col_being_dealloced_not_returned_by_alloc,@function
        .size           $__internal_0_$__cuda_sm10x_tcgen05_guardrail_trap_col_being_dealloced_not_returned_by_alloc,($__internal_1_$__cuda_sm10x_tcgen05_guardrail_trap_phase_invalid_during_alloc - $__internal_0_$__cuda_sm10x_tcgen05_guardrail_trap_col_being_dealloced_not_returned_by_alloc)
$__internal_0_$__cuda_sm10x_tcgen05_guardrail_trap_col_being_dealloced_not_returned_by_alloc:
[----:B------:R-:W-:Y:S05]  /*11470*/  BPT.TRAP 0x1 ;  /* 0x000000040000795c */ /* 0x000fea0000300000 */
[----:B------:R-:W-:-:S04]  /*11480*/  IMAD.MOV.U32 R3, RZ, RZ, 0x0 ;  /* 0x00000000ff037424 */ /* 0x000fc800078e00ff */
[----:B------:R-:W-:Y:S05]  /*11490*/  RET.REL.NODEC R2 `(matmul_kernel) ;  /* 0xfffffee802d87950 */ /* 0x000fea0003c3ffff */
        .weak           $__internal_1_$__cuda_sm10x_tcgen05_guardrail_trap_phase_invalid_during_alloc
        .type           $__internal_1_$__cuda_sm10x_tcgen05_guardrail_trap_phase_invalid_during_alloc,@function
        .size           $__internal_1_$__cuda_sm10x_tcgen05_guardrail_trap_phase_invalid_during_alloc,($__internal_2_$__cuda_sm10x_tcgen05_guardrail_trap_unallocated_columns_being_dealloced - $__internal_1_$__cuda_sm10x_tcgen05_guardrail_trap_phase_invalid_during_alloc)
$__internal_1_$__cuda_sm10x_tcgen05_guardrail_trap_phase_invalid_during_alloc:
[----:B------:R-:W-:Y:S05]  /*114a0*/  BPT.TRAP 0x1 ;  /* 0x000000040000795c */ /* 0x000fea0000300000 */
[----:B------:R-:W-:-:S04]  /*114b0*/  IMAD.MOV.U32 R3, RZ, RZ, 0x0 ;  /* 0x00000000ff037424 */ /* 0x000fc800078e00ff */
[----:B------:R-:W-:Y:S05]  /*114c0*/  RET.REL.NODEC R2 `(matmul_kernel) ;  /* 0xfffffee802cc7950 */ /* 0x000fea0003c3ffff */
        .weak           $__internal_2_$__cuda_sm10x_tcgen05_guardrail_trap_unallocated_columns_being_dealloced
        .type           $__internal_2_$__cuda_sm10x_tcgen05_guardrail_trap_unallocated_columns_being_dealloced,@function
        .size           $__internal_2_$__cuda_sm10x_tcgen05_guardrail_trap_unallocated_columns_being_dealloced,(.L_x_20 - $__internal_2_$__cuda_sm10x_tcgen05_guardrail_trap_unallocated_columns_being_dealloced)
$__internal_2_$__cuda_sm10x_tcgen05_guardrail_trap_unallocated_columns_being_dealloced:
[----:B------:R-:W-:Y:S05]  /*114d0*/  BPT.TRAP 0x1 ;  /* 0x000000040000795c */ /* 0x000fea0000300000 */
[----:B------:R-:W-:-:S04]  /*114e0*/  IMAD.MOV.U32 R3, RZ, RZ, 0x0 ;  /* 0x00000000ff037424 */ /* 0x000fc800078e00ff */
[----:B------:R-:W-:Y:S05]  /*114f0*/  RET.REL.NODEC R2 `(matmul_kernel) ;  /* 0xfffffee802c07950 */ /* 0x000fea0003c3ffff */
.L_x_17:
[----:B------:R-:W-:-:S00]  /*11500*/  BRA `(.L_x_17) ;  /* 0xfffffffc00fc7947 */ /* 0x000fc0000383ffff */
[----:B------:R-:W-:-:S00]  /*11510*/  NOP ;  /* 0x0000000000007918 */ /* 0x000fc00000000000 */
        /* <DEDUP_REMOVED lines=14> */
.L_x_20:


//--------------------- .nv.shared.matmul_kernel  --------------------------
	.section	.nv.shared.matmul_kernel,"aw",@nobits
	.sectionflags	@""
	.align	16
	.zero		1024


//--------------------- .nv.shared.reserved.0     --------------------------
	.section	.nv.shared.reserved.0,"aw",@nobits
	.align	8
	.weak		__nv_reservedSMEM_offset_0_alias
	.size		__nv_reservedSMEM_offset_0_alias, 0, 64
	.other		__nv_reservedSMEM_offset_0_alias,@"STO_CUDA_RESERVED_SHARED STV_DEFAULT"
__nv_reservedSMEM_offset_0_alias:
	.zero		0
.nv.shared.reserved.0:
	.zero		64
	.weak		__nv_reservedSMEM_allocation_phase
	.type		__nv_reservedSMEM_allocation_phase,@object
	.size		__nv_reservedSMEM_allocation_phase,(.L_0 - __nv_reservedSMEM_allocation_phase)
__nv_reservedSMEM_allocation_phase:
	.zero		1
.L_0:
	.zero		7
	.weak		__nv_reservedSMEM_devtool_atexit_pc
	.type		__nv_reservedSMEM_devtool_atexit_pc,@object
	.size		__nv_reservedSMEM_devtool_atexit_pc,(__nv_reservedSMEM_allocation_mask - __nv_reservedSMEM_devtool_atexit_pc)
__nv_reservedSMEM_devtool_atexit_pc:
	.zero		8
	.weak		__nv_reservedSMEM_allocation_mask
	.type		__nv_reservedSMEM_allocation_mask,@object
	.size		__nv_reservedSMEM_allocation_mask,(.L_2 - __nv_reservedSMEM_allocation_mask)
__nv_reservedSMEM_allocation_mask:
	.zero		4
.L_2:


//--------------------- .nv.constant0.matmul_kernel --------------------------
	.section	.nv.constant0.matmul_kernel,"a",@progbits
	.sectionflags	@""
	.align	4
.nv.constant0.matmul_kernel:
	.zero		976


//--------------------- SYMBOLS --------------------------

	.type		.nv.reservedSmem.offset0,@object
	.size		.nv.reservedSmem.offset0,0x4
	.type		.nv.reservedSmem.cap,@object
	.size		.nv.reservedSmem.cap,0x4
